	.target	sm_90a

	.elftype	@"ET_EXEC"


//--------------------- .note.nv.tkinfo           --------------------------
	.section	.note.nv.tkinfo,"",@"SHT_NOTE"
	.sectionflags	@"SHF_NOTE_NV_TKINFO"
	.tkinfo
        /*0018*/ 	.word	0x00000002
        /*0030*/ 	.string	""
        /*0030*/ 	.string	"ptxas"
        /*0030*/ 	.string	"Cuda compilation tools, release 13.0, V13.0.88"
        /*0030*/ 	.string	"Build cuda_13.0.r13.0/compiler.36424714_0"
        /*0030*/ 	.string	"-arch sm_90a -m 64 "



//--------------------- .note.nv.cuinfo           --------------------------
	.section	.note.nv.cuinfo,"",@"SHT_NOTE"
	.sectionflags	@"SHF_NOTE_NV_CUINFO"
        /*0018*/ 	.short	0x0002
        /*001a*/ 	.short	0x005a
        /*001c*/ 	.short	0x0082
	.zero		2


//--------------------- .nv.info                  --------------------------
	.section	.nv.info,"",@"SHT_CUDA_INFO"
	.align	4


	//----- nvinfo : EIATTR_REGCOUNT
	.align		4
        /*0000*/ 	.byte	0x04, 0x2f
        /*0002*/ 	.short	(.L_43 - .L_42)
	.align		4
.L_42:
        /*0004*/ 	.word	index@(_ZN3cub17CUB_300001_SM_9006detail11EmptyKernelIvEEvv)
        /*0008*/ 	.word	0x00000004


	//----- nvinfo : EIATTR_FRAME_SIZE
	.align		4
.L_43:
        /*000c*/ 	.byte	0x04, 0x11
        /*000e*/ 	.short	(.L_45 - .L_44)
	.align		4
.L_44:
        /*0010*/ 	.word	index@(_ZN3cub17CUB_300001_SM_9006detail11EmptyKernelIvEEvv)
        /*0014*/ 	.word	0x00000000


	//----- nvinfo : EIATTR_REGCOUNT
	.align		4
.L_45:
        /*0018*/ 	.byte	0x04, 0x2f
        /*001a*/ 	.short	(.L_47 - .L_46)
	.align		4
.L_46:
        /*001c*/ 	.word	index@(_ZN5flash32prepare_varlen_num_blocks_kernelILi1ELb1EEEviiiPKiS2_S2_S2_S2_S2_iiiiiN7cutlass10FastDivmodES4_PiS5_S5_S5_S5_bbbi)
        /*0020*/ 	.word	0x0000001b


	//----- nvinfo : EIATTR_FRAME_SIZE
	.align		4
.L_47:
        /*0024*/ 	.byte	0x04, 0x11
        /*0026*/ 	.short	(.L_49 - .L_48)
	.align		4
.L_48:
        /*0028*/ 	.word	index@(_ZN5flash32prepare_varlen_num_blocks_kernelILi1ELb1EEEviiiPKiS2_S2_S2_S2_S2_iiiiiN7cutlass10FastDivmodES4_PiS5_S5_S5_S5_bbbi)
        /*002c*/ 	.word	0x00000000


	//----- nvinfo : EIATTR_REGCOUNT
	.align		4
.L_49:
        /*0030*/ 	.byte	0x04, 0x2f
        /*0032*/ 	.short	(.L_51 - .L_50)
	.align		4
.L_50:
        /*0034*/ 	.word	index@(_ZN5flash32prepare_varlen_num_blocks_kernelILi2ELb1EEEviiiPKiS2_S2_S2_S2_S2_iiiiiN7cutlass10FastDivmodES4_PiS5_S5_S5_S5_bbbi)
        /*0038*/ 	.word	0x00000014


	//----- nvinfo : EIATTR_FRAME_SIZE
	.align		4
.L_51:
        /*003c*/ 	.byte	0x04, 0x11
        /*003e*/ 	.short	(.L_53 - .L_52)
	.align		4
.L_52:
        /*0040*/ 	.word	index@(_ZN5flash32prepare_varlen_num_blocks_kernelILi2ELb1EEEviiiPKiS2_S2_S2_S2_S2_iiiiiN7cutlass10FastDivmodES4_PiS5_S5_S5_S5_bbbi)
        /*0044*/ 	.word	0x00000000


	//----- nvinfo : EIATTR_REGCOUNT
	.align		4
.L_53:
        /*0048*/ 	.byte	0x04, 0x2f
        /*004a*/ 	.short	(.L_55 - .L_54)
	.align		4
.L_54:
        /*004c*/ 	.word	index@(_ZN5flash32prepare_varlen_num_blocks_kernelILi4ELb1EEEviiiPKiS2_S2_S2_S2_S2_iiiiiN7cutlass10FastDivmodES4_PiS5_S5_S5_S5_bbbi)
        /*0050*/ 	.word	0x00000014


	//----- nvinfo : EIATTR_FRAME_SIZE
	.align		4
.L_55:
        /*0054*/ 	.byte	0x04, 0x11
        /*0056*/ 	.short	(.L_57 - .L_56)
	.align		4
.L_56:
        /*0058*/ 	.word	index@(_ZN5flash32prepare_varlen_num_blocks_kernelILi4ELb1EEEviiiPKiS2_S2_S2_S2_S2_iiiiiN7cutlass10FastDivmodES4_PiS5_S5_S5_S5_bbbi)
        /*005c*/ 	.word	0x00000000


	//----- nvinfo : EIATTR_REGCOUNT
	.align		4
.L_57:
        /*0060*/ 	.byte	0x04, 0x2f
        /*0062*/ 	.short	(.L_59 - .L_58)
	.align		4
.L_58:
        /*0064*/ 	.word	index@(_ZN5flash32prepare_varlen_num_blocks_kernelILi8ELb1EEEviiiPKiS2_S2_S2_S2_S2_iiiiiN7cutlass10FastDivmodES4_PiS5_S5_S5_S5_bbbi)
        /*0068*/ 	.word	0x00000014


	//----- nvinfo : EIATTR_FRAME_SIZE
	.align		4
.L_59:
        /*006c*/ 	.byte	0x04, 0x11
        /*006e*/ 	.short	(.L_61 - .L_60)
	.align		4
.L_60:
        /*0070*/ 	.word	index@(_ZN5flash32prepare_varlen_num_blocks_kernelILi8ELb1EEEviiiPKiS2_S2_S2_S2_S2_iiiiiN7cutlass10FastDivmodES4_PiS5_S5_S5_S5_bbbi)
        /*0074*/ 	.word	0x00000000


	//----- nvinfo : EIATTR_REGCOUNT
	.align		4
.L_61:
        /*0078*/ 	.byte	0x04, 0x2f
        /*007a*/ 	.short	(.L_63 - .L_62)
	.align		4
.L_62:
        /*007c*/ 	.word	index@(_ZN5flash32prepare_varlen_num_blocks_kernelILi16ELb1EEEviiiPKiS2_S2_S2_S2_S2_iiiiiN7cutlass10FastDivmodES4_PiS5_S5_S5_S5_bbbi)
        /*0080*/ 	.word	0x00000014


	//----- nvinfo : EIATTR_FRAME_SIZE
	.align		4
.L_63:
        /*0084*/ 	.byte	0x04, 0x11
        /*0086*/ 	.short	(.L_65 - .L_64)
	.align		4
.L_64:
        /*0088*/ 	.word	index@(_ZN5flash32prepare_varlen_num_blocks_kernelILi16ELb1EEEviiiPKiS2_S2_S2_S2_S2_iiiiiN7cutlass10FastDivmodES4_PiS5_S5_S5_S5_bbbi)
        /*008c*/ 	.word	0x00000000


	//----- nvinfo : EIATTR_REGCOUNT
	.align		4
.L_65:
        /*0090*/ 	.byte	0x04, 0x2f
        /*0092*/ 	.short	(.L_67 - .L_66)
	.align		4
.L_66:
        /*0094*/ 	.word	index@(_ZN5flash32prepare_varlen_num_blocks_kernelILi32ELb1EEEviiiPKiS2_S2_S2_S2_S2_iiiiiN7cutlass10FastDivmodES4_PiS5_S5_S5_S5_bbbi)
        /*0098*/ 	.word	0x00000014


	//----- nvinfo : EIATTR_FRAME_SIZE
	.align		4
.L_67:
        /*009c*/ 	.byte	0x04, 0x11
        /*009e*/ 	.short	(.L_69 - .L_68)
	.align		4
.L_68:
        /*00a0*/ 	.word	index@(_ZN5flash32prepare_varlen_num_blocks_kernelILi32ELb1EEEviiiPKiS2_S2_S2_S2_S2_iiiiiN7cutlass10FastDivmodES4_PiS5_S5_S5_S5_bbbi)
        /*00a4*/ 	.word	0x00000000


	//----- nvinfo : EIATTR_REGCOUNT
	.align		4
.L_69:
        /*00a8*/ 	.byte	0x04, 0x2f
        /*00aa*/ 	.short	(.L_71 - .L_70)
	.align		4
.L_70:
        /*00ac*/ 	.word	index@(_ZN5flash32prepare_varlen_num_blocks_kernelILi1ELb0EEEviiiPKiS2_S2_S2_S2_S2_iiiiiN7cutlass10FastDivmodES4_PiS5_S5_S5_S5_bbbi)
        /*00b0*/ 	.word	0x00000011


	//----- nvinfo : EIATTR_FRAME_SIZE
	.align		4
.L_71:
        /*00b4*/ 	.byte	0x04, 0x11
        /*00b6*/ 	.short	(.L_73 - .L_72)
	.align		4
.L_72:
        /*00b8*/ 	.word	index@(_ZN5flash32prepare_varlen_num_blocks_kernelILi1ELb0EEEviiiPKiS2_S2_S2_S2_S2_iiiiiN7cutlass10FastDivmodES4_PiS5_S5_S5_S5_bbbi)
        /*00bc*/ 	.word	0x00000000


	//----- nvinfo : EIATTR_REGCOUNT
	.align		4
.L_73:
        /*00c0*/ 	.byte	0x04, 0x2f
        /*00c2*/ 	.short	(.L_75 - .L_74)
	.align		4
.L_74:
        /*00c4*/ 	.word	index@(_ZN5flash32prepare_varlen_num_blocks_kernelILi2ELb0EEEviiiPKiS2_S2_S2_S2_S2_iiiiiN7cutlass10FastDivmodES4_PiS5_S5_S5_S5_bbbi)
        /*00c8*/ 	.word	0x00000011


	//----- nvinfo : EIATTR_FRAME_SIZE
	.align		4
.L_75:
        /*00cc*/ 	.byte	0x04, 0x11
        /*00ce*/ 	.short	(.L_77 - .L_76)
	.align		4
.L_76:
        /*00d0*/ 	.word	index@(_ZN5flash32prepare_varlen_num_blocks_kernelILi2ELb0EEEviiiPKiS2_S2_S2_S2_S2_iiiiiN7cutlass10FastDivmodES4_PiS5_S5_S5_S5_bbbi)
        /*00d4*/ 	.word	0x00000000


	//----- nvinfo : EIATTR_REGCOUNT
	.align		4
.L_77:
        /*00d8*/ 	.byte	0x04, 0x2f
        /*00da*/ 	.short	(.L_79 - .L_78)
	.align		4
.L_78:
        /*00dc*/ 	.word	index@(_ZN5flash32prepare_varlen_num_blocks_kernelILi4ELb0EEEviiiPKiS2_S2_S2_S2_S2_iiiiiN7cutlass10FastDivmodES4_PiS5_S5_S5_S5_bbbi)
        /*00e0*/ 	.word	0x00000011


	//----- nvinfo : EIATTR_FRAME_SIZE
	.align		4
.L_79:
        /*00e4*/ 	.byte	0x04, 0x11
        /*00e6*/ 	.short	(.L_81 - .L_80)
	.align		4
.L_80:
        /*00e8*/ 	.word	index@(_ZN5flash32prepare_varlen_num_blocks_kernelILi4ELb0EEEviiiPKiS2_S2_S2_S2_S2_iiiiiN7cutlass10FastDivmodES4_PiS5_S5_S5_S5_bbbi)
        /*00ec*/ 	.word	0x00000000


	//----- nvinfo : EIATTR_REGCOUNT
	.align		4
.L_81:
        /*00f0*/ 	.byte	0x04, 0x2f
        /*00f2*/ 	.short	(.L_83 - .L_82)
	.align		4
.L_82:
        /*00f4*/ 	.word	index@(_ZN5flash32prepare_varlen_num_blocks_kernelILi8ELb0EEEviiiPKiS2_S2_S2_S2_S2_iiiiiN7cutlass10FastDivmodES4_PiS5_S5_S5_S5_bbbi)
        /*00f8*/ 	.word	0x00000011


	//----- nvinfo : EIATTR_FRAME_SIZE
	.align		4
.L_83:
        /*00fc*/ 	.byte	0x04, 0x11
        /*00fe*/ 	.short	(.L_85 - .L_84)
	.align		4
.L_84:
        /*0100*/ 	.word	index@(_ZN5flash32prepare_varlen_num_blocks_kernelILi8ELb0EEEviiiPKiS2_S2_S2_S2_S2_iiiiiN7cutlass10FastDivmodES4_PiS5_S5_S5_S5_bbbi)
        /*0104*/ 	.word	0x00000000


	//----- nvinfo : EIATTR_REGCOUNT
	.align		4
.L_85:
        /*0108*/ 	.byte	0x04, 0x2f
        /*010a*/ 	.short	(.L_87 - .L_86)
	.align		4
.L_86:
        /*010c*/ 	.word	index@(_ZN5flash32prepare_varlen_num_blocks_kernelILi16ELb0EEEviiiPKiS2_S2_S2_S2_S2_iiiiiN7cutlass10FastDivmodES4_PiS5_S5_S5_S5_bbbi)
        /*0110*/ 	.word	0x00000011


	//----- nvinfo : EIATTR_FRAME_SIZE
	.align		4
.L_87:
        /*0114*/ 	.byte	0x04, 0x11
        /*0116*/ 	.short	(.L_89 - .L_88)
	.align		4
.L_88:
        /*0118*/ 	.word	index@(_ZN5flash32prepare_varlen_num_blocks_kernelILi16ELb0EEEviiiPKiS2_S2_S2_S2_S2_iiiiiN7cutlass10FastDivmodES4_PiS5_S5_S5_S5_bbbi)
        /*011c*/ 	.word	0x00000000


	//----- nvinfo : EIATTR_REGCOUNT
	.align		4
.L_89:
        /*0120*/ 	.byte	0x04, 0x2f
        /*0122*/ 	.short	(.L_91 - .L_90)
	.align		4
.L_90:
        /*0124*/ 	.word	index@(_ZN5flash32prepare_varlen_num_blocks_kernelILi32ELb0EEEviiiPKiS2_S2_S2_S2_S2_iiiiiN7cutlass10FastDivmodES4_PiS5_S5_S5_S5_bbbi)
        /*0128*/ 	.word	0x00000011


	//----- nvinfo : EIATTR_FRAME_SIZE
	.align		4
.L_91:
        /*012c*/ 	.byte	0x04, 0x11
        /*012e*/ 	.short	(.L_93 - .L_92)
	.align		4
.L_92:
        /*0130*/ 	.word	index@(_ZN5flash32prepare_varlen_num_blocks_kernelILi32ELb0EEEviiiPKiS2_S2_S2_S2_S2_iiiiiN7cutlass10FastDivmodES4_PiS5_S5_S5_S5_bbbi)
        /*0134*/ 	.word	0x00000000


	//----- nvinfo : EIATTR_MIN_STACK_SIZE
	.align		4
.L_93:
        /*0138*/ 	.byte	0x04, 0x12
        /*013a*/ 	.short	(.L_95 - .L_94)
	.align		4
.L_94:
        /*013c*/ 	.word	index@(_ZN5flash32prepare_varlen_num_blocks_kernelILi32ELb0EEEviiiPKiS2_S2_S2_S2_S2_iiiiiN7cutlass10FastDivmodES4_PiS5_S5_S5_S5_bbbi)
        /*0140*/ 	.word	0x00000000


	//----- nvinfo : EIATTR_MIN_STACK_SIZE
	.align		4
.L_95:
        /*0144*/ 	.byte	0x04, 0x12
        /*0146*/ 	.short	(.L_97 - .L_96)
	.align		4
.L_96:
        /*0148*/ 	.word	index@(_ZN5flash32prepare_varlen_num_blocks_kernelILi16ELb0EEEviiiPKiS2_S2_S2_S2_S2_iiiiiN7cutlass10FastDivmodES4_PiS5_S5_S5_S5_bbbi)
        /*014c*/ 	.word	0x00000000


	//----- nvinfo : EIATTR_MIN_STACK_SIZE
	.align		4
.L_97:
        /*0150*/ 	.byte	0x04, 0x12
        /*0152*/ 	.short	(.L_99 - .L_98)
	.align		4
.L_98:
        /*0154*/ 	.word	index@(_ZN5flash32prepare_varlen_num_blocks_kernelILi8ELb0EEEviiiPKiS2_S2_S2_S2_S2_iiiiiN7cutlass10FastDivmodES4_PiS5_S5_S5_S5_bbbi)
        /*0158*/ 	.word	0x00000000


	//----- nvinfo : EIATTR_MIN_STACK_SIZE
	.align		4
.L_99:
        /*015c*/ 	.byte	0x04, 0x12
        /*015e*/ 	.short	(.L_101 - .L_100)
	.align		4
.L_100:
        /*0160*/ 	.word	index@(_ZN5flash32prepare_varlen_num_blocks_kernelILi4ELb0EEEviiiPKiS2_S2_S2_S2_S2_iiiiiN7cutlass10FastDivmodES4_PiS5_S5_S5_S5_bbbi)
        /*0164*/ 	.word	0x00000000


	//----- nvinfo : EIATTR_MIN_STACK_SIZE
	.align		4
.L_101:
        /*0168*/ 	.byte	0x04, 0x12
        /*016a*/ 	.short	(.L_103 - .L_102)
	.align		4
.L_102:
        /*016c*/ 	.word	index@(_ZN5flash32prepare_varlen_num_blocks_kernelILi2ELb0EEEviiiPKiS2_S2_S2_S2_S2_iiiiiN7cutlass10FastDivmodES4_PiS5_S5_S5_S5_bbbi)
        /*0170*/ 	.word	0x00000000


	//----- nvinfo : EIATTR_MIN_STACK_SIZE
	.align		4
.L_103:
        /*0174*/ 	.byte	0x04, 0x12
        /*0176*/ 	.short	(.L_105 - .L_104)
	.align		4
.L_104:
        /*0178*/ 	.word	index@(_ZN5flash32prepare_varlen_num_blocks_kernelILi1ELb0EEEviiiPKiS2_S2_S2_S2_S2_iiiiiN7cutlass10FastDivmodES4_PiS5_S5_S5_S5_bbbi)
        /*017c*/ 	.word	0x00000000


	//----- nvinfo : EIATTR_MIN_STACK_SIZE
	.align		4
.L_105:
        /*0180*/ 	.byte	0x04, 0x12
        /*0182*/ 	.short	(.L_107 - .L_106)
	.align		4
.L_106:
        /*0184*/ 	.word	index@(_ZN5flash32prepare_varlen_num_blocks_kernelILi32ELb1EEEviiiPKiS2_S2_S2_S2_S2_iiiiiN7cutlass10FastDivmodES4_PiS5_S5_S5_S5_bbbi)
        /*0188*/ 	.word	0x00000000


	//----- nvinfo : EIATTR_MIN_STACK_SIZE
	.align		4
.L_107:
        /*018c*/ 	.byte	0x04, 0x12
        /*018e*/ 	.short	(.L_109 - .L_108)
	.align		4
.L_108:
        /*0190*/ 	.word	index@(_ZN5flash32prepare_varlen_num_blocks_kernelILi16ELb1EEEviiiPKiS2_S2_S2_S2_S2_iiiiiN7cutlass10FastDivmodES4_PiS5_S5_S5_S5_bbbi)
        /*0194*/ 	.word	0x00000000


	//----- nvinfo : EIATTR_MIN_STACK_SIZE
	.align		4
.L_109:
        /*0198*/ 	.byte	0x04, 0x12
        /*019a*/ 	.short	(.L_111 - .L_110)
	.align		4
.L_110:
        /*019c*/ 	.word	index@(_ZN5flash32prepare_varlen_num_blocks_kernelILi8ELb1EEEviiiPKiS2_S2_S2_S2_S2_iiiiiN7cutlass10FastDivmodES4_PiS5_S5_S5_S5_bbbi)
        /*01a0*/ 	.word	0x00000000


	//----- nvinfo : EIATTR_MIN_STACK_SIZE
	.align		4
.L_111:
        /*01a4*/ 	.byte	0x04, 0x12
        /*01a6*/ 	.short	(.L_113 - .L_112)
	.align		4
.L_112:
        /*01a8*/ 	.word	index@(_ZN5flash32prepare_varlen_num_blocks_kernelILi4ELb1EEEviiiPKiS2_S2_S2_S2_S2_iiiiiN7cutlass10FastDivmodES4_PiS5_S5_S5_S5_bbbi)
        /*01ac*/ 	.word	0x00000000


	//----- nvinfo : EIATTR_MIN_STACK_SIZE
	.align		4
.L_113:
        /*01b0*/ 	.byte	0x04, 0x12
        /*01b2*/ 	.short	(.L_115 - .L_114)
	.align		4
.L_114:
        /*01b4*/ 	.word	index@(_ZN5flash32prepare_varlen_num_blocks_kernelILi2ELb1EEEviiiPKiS2_S2_S2_S2_S2_iiiiiN7cutlass10FastDivmodES4_PiS5_S5_S5_S5_bbbi)
        /*01b8*/ 	.word	0x00000000


	//----- nvinfo : EIATTR_MIN_STACK_SIZE
	.align		4
.L_115:
        /*01bc*/ 	.byte	0x04, 0x12
        /*01be*/ 	.short	(.L_117 - .L_116)
	.align		4
.L_116:
        /*01c0*/ 	.word	index@(_ZN5flash32prepare_varlen_num_blocks_kernelILi1ELb1EEEviiiPKiS2_S2_S2_S2_S2_iiiiiN7cutlass10FastDivmodES4_PiS5_S5_S5_S5_bbbi)
        /*01c4*/ 	.word	0x00000000


	//----- nvinfo : EIATTR_MIN_STACK_SIZE
	.align		4
.L_117:
        /*01c8*/ 	.byte	0x04, 0x12
        /*01ca*/ 	.short	(.L_119 - .L_118)
	.align		4
.L_118:
        /*01cc*/ 	.word	index@(_ZN3cub17CUB_300001_SM_9006detail11EmptyKernelIvEEvv)
        /*01d0*/ 	.word	0x00000000
.L_119:


//--------------------- .nv.compat                --------------------------
	.section	.nv.compat,"",@"SHT_CUDA_COMPAT_INFO"
	.align	4
        /*0000*/ 	.byte	0x02, 0x09, 0x01, 0x00, 0x02, 0x02, 0x01, 0x00, 0x02, 0x05, 0x05, 0x00, 0x03, 0x07, 0x01, 0x01
        /*0010*/ 	.byte	0x02, 0x03, 0x00, 0x00, 0x02, 0x06, 0x01, 0x00, 0x04, 0x0b, 0x08, 0x00, 0x00, 0x00, 0x00, 0x00
        /*0020*/ 	.byte	0x00, 0x00, 0x00, 0x00


//--------------------- .nv.info._ZN5flash32prepare_varlen_num_blocks_kernelILi32ELb0EEEviiiPKiS2_S2_S2_S2_S2_iiiiiN7cutlass10FastDivmodES4_PiS5_S5_S5_S5_bbbi --------------------------
	.section	.nv.info._ZN5flash32prepare_varlen_num_blocks_kernelILi32ELb0EEEviiiPKiS2_S2_S2_S2_S2_iiiiiN7cutlass10FastDivmodES4_PiS5_S5_S5_S5_bbbi,"",@"SHT_CUDA_INFO"
	.sectionflags	@""
	.align	4


	//----- nvinfo : EIATTR_CUDA_API_VERSION
	.align		4
        /*0000*/ 	.byte	0x04, 0x37
        /*0002*/ 	.short	(.L_121 - .L_120)
.L_120:
        /*0004*/ 	.word	0x00000082


	//----- nvinfo : EIATTR_KPARAM_INFO
	.align		4
.L_121:
        /*0008*/ 	.byte	0x04, 0x17
        /*000a*/ 	.short	(.L_123 - .L_122)
.L_122:
        /*000c*/ 	.word	0x00000000
        /*0010*/ 	.short	0x0018
        /*0012*/ 	.short	0x009c
        /*0014*/ 	.byte	0x00, 0xf0, 0x11, 0x00


	//----- nvinfo : EIATTR_KPARAM_INFO
	.align		4
.L_123:
        /*0018*/ 	.byte	0x04, 0x17
        /*001a*/ 	.short	(.L_125 - .L_124)
.L_124:
        /*001c*/ 	.word	0x00000000
        /*0020*/ 	.short	0x0017
        /*0022*/ 	.short	0x009a
        /*0024*/ 	.byte	0x00, 0xf0, 0x05, 0x00


	//----- nvinfo : EIATTR_KPARAM_INFO
	.align		4
.L_125:
        /*0028*/ 	.byte	0x04, 0x17
        /*002a*/ 	.short	(.L_127 - .L_126)
.L_126:
        /*002c*/ 	.word	0x00000000
        /*0030*/ 	.short	0x0016
        /*0032*/ 	.short	0x0099
        /*0034*/ 	.byte	0x00, 0xf0, 0x05, 0x00


	//----- nvinfo : EIATTR_KPARAM_INFO
	.align		4
.L_127:
        /*0038*/ 	.byte	0x04, 0x17
        /*003a*/ 	.short	(.L_129 - .L_128)
.L_128:
        /*003c*/ 	.word	0x00000000
        /*0040*/ 	.short	0x0015
        /*0042*/ 	.short	0x0098
        /*0044*/ 	.byte	0x00, 0xf0, 0x05, 0x00


	//----- nvinfo : EIATTR_KPARAM_INFO
	.align		4
.L_129:
        /*0048*/ 	.byte	0x04, 0x17
        /*004a*/ 	.short	(.L_131 - .L_130)
.L_130:
        /*004c*/ 	.word	0x00000000
        /*0050*/ 	.short	0x0014
        /*0052*/ 	.short	0x0090
        /*0054*/ 	.byte	0x00, 0xf0, 0x21, 0x00


	//----- nvinfo : EIATTR_KPARAM_INFO
	.align		4
.L_131:
        /*0058*/ 	.byte	0x04, 0x17
        /*005a*/ 	.short	(.L_133 - .L_132)
.L_132:
        /*005c*/ 	.word	0x00000000
        /*0060*/ 	.short	0x0013
        /*0062*/ 	.short	0x0088
        /*0064*/ 	.byte	0x00, 0xf0, 0x21, 0x00


	//----- nvinfo : EIATTR_KPARAM_INFO
	.align		4
.L_133:
        /*0068*/ 	.byte	0x04, 0x17
        /*006a*/ 	.short	(.L_135 - .L_134)
.L_134:
        /*006c*/ 	.word	0x00000000
        /*0070*/ 	.short	0x0012
        /*0072*/ 	.short	0x0080
        /*0074*/ 	.byte	0x00, 0xf0, 0x21, 0x00


	//----- nvinfo : EIATTR_KPARAM_INFO
	.align		4
.L_135:
        /*0078*/ 	.byte	0x04, 0x17
        /*007a*/ 	.short	(.L_137 - .L_136)
.L_136:
        /*007c*/ 	.word	0x00000000
        /*0080*/ 	.short	0x0011
        /*0082*/ 	.short	0x0078
        /*0084*/ 	.byte	0x00, 0xf0, 0x21, 0x00


	//----- nvinfo : EIATTR_KPARAM_INFO
	.align		4
.L_137:
        /*0088*/ 	.byte	0x04, 0x17
        /*008a*/ 	.short	(.L_139 - .L_138)
.L_138:
        /*008c*/ 	.word	0x00000000
        /*0090*/ 	.short	0x0010
        /*0092*/ 	.short	0x0070
        /*0094*/ 	.byte	0x00, 0xf0, 0x21, 0x00


	//----- nvinfo : EIATTR_KPARAM_INFO
	.align		4
.L_139:
        /*0098*/ 	.byte	0x04, 0x17
        /*009a*/ 	.short	(.L_141 - .L_140)
.L_140:
        /*009c*/ 	.word	0x00000000
        /*00a0*/ 	.short	0x000f
        /*00a2*/ 	.short	0x0060
        /*00a4*/ 	.byte	0x00, 0xf0, 0x31, 0x00


	//----- nvinfo : EIATTR_KPARAM_INFO
	.align		4
.L_141:
        /*00a8*/ 	.byte	0x04, 0x17
        /*00aa*/ 	.short	(.L_143 - .L_142)
.L_142:
        /*00ac*/ 	.word	0x00000000
        /*00b0*/ 	.short	0x000e
        /*00b2*/ 	.short	0x0054
        /*00b4*/ 	.byte	0x00, 0xf0, 0x31, 0x00


	//----- nvinfo : EIATTR_KPARAM_INFO
	.align		4
.L_143:
        /*00b8*/ 	.byte	0x04, 0x17
        /*00ba*/ 	.short	(.L_145 - .L_144)
.L_144:
        /*00bc*/ 	.word	0x00000000
        /*00c0*/ 	.short	0x000d
        /*00c2*/ 	.short	0x0050
        /*00c4*/ 	.byte	0x00, 0xf0, 0x11, 0x00


	//----- nvinfo : EIATTR_KPARAM_INFO
	.align		4
.L_145:
        /*00c8*/ 	.byte	0x04, 0x17
        /*00ca*/ 	.short	(.L_147 - .L_146)
.L_146:
        /*00cc*/ 	.word	0x00000000
        /*00d0*/ 	.short	0x000c
        /*00d2*/ 	.short	0x004c
        /*00d4*/ 	.byte	0x00, 0xf0, 0x11, 0x00


	//----- nvinfo : EIATTR_KPARAM_INFO
	.align		4
.L_147:
        /*00d8*/ 	.byte	0x04, 0x17
        /*00da*/ 	.short	(.L_149 - .L_148)
.L_148:
        /*00dc*/ 	.word	0x00000000
        /*00e0*/ 	.short	0x000b
        /*00e2*/ 	.short	0x0048
        /*00e4*/ 	.byte	0x00, 0xf0, 0x11, 0x00


	//----- nvinfo : EIATTR_KPARAM_INFO
	.align		4
.L_149:
        /*00e8*/ 	.byte	0x04, 0x17
        /*00ea*/ 	.short	(.L_151 - .L_150)
.L_150:
        /*00ec*/ 	.word	0x00000000
        /*00f0*/ 	.short	0x000a
        /*00f2*/ 	.short	0x0044
        /*00f4*/ 	.byte	0x00, 0xf0, 0x11, 0x00


	//----- nvinfo : EIATTR_KPARAM_INFO
	.align		4
.L_151:
        /*00f8*/ 	.byte	0x04, 0x17
        /*00fa*/ 	.short	(.L_153 - .L_152)
.L_152:
        /*00fc*/ 	.word	0x00000000
        /*0100*/ 	.short	0x0009
        /*0102*/ 	.short	0x0040
        /*0104*/ 	.byte	0x00, 0xf0, 0x11, 0x00


	//----- nvinfo : EIATTR_KPARAM_INFO
	.align		4
.L_153:
        /*0108*/ 	.byte	0x04, 0x17
        /*010a*/ 	.short	(.L_155 - .L_154)
.L_154:
        /*010c*/ 	.word	0x00000000
        /*0110*/ 	.short	0x0008
        /*0112*/ 	.short	0x0038
        /*0114*/ 	.byte	0x00, 0xf0, 0x21, 0x00


	//----- nvinfo : EIATTR_KPARAM_INFO
	.align		4
.L_155:
        /*0118*/ 	.byte	0x04, 0x17
        /*011a*/ 	.short	(.L_157 - .L_156)
.L_156:
        /*011c*/ 	.word	0x00000000
        /*0120*/ 	.short	0x0007
        /*0122*/ 	.short	0x0030
        /*0124*/ 	.byte	0x00, 0xf0, 0x21, 0x00


	//----- nvinfo : EIATTR_KPARAM_INFO
	.align		4
.L_157:
        /*0128*/ 	.byte	0x04, 0x17
        /*012a*/ 	.short	(.L_159 - .L_158)
.L_158:
        /*012c*/ 	.word	0x00000000
        /*0130*/ 	.short	0x0006
        /*0132*/ 	.short	0x0028
        /*0134*/ 	.byte	0x00, 0xf0, 0x21, 0x00


	//----- nvinfo : EIATTR_KPARAM_INFO
	.align		4
.L_159:
        /*0138*/ 	.byte	0x04, 0x17
        /*013a*/ 	.short	(.L_161 - .L_160)
.L_160:
        /*013c*/ 	.word	0x00000000
        /*0140*/ 	.short	0x0005
        /*0142*/ 	.short	0x0020
        /*0144*/ 	.byte	0x00, 0xf0, 0x21, 0x00


	//----- nvinfo : EIATTR_KPARAM_INFO
	.align		4
.L_161:
        /*0148*/ 	.byte	0x04, 0x17
        /*014a*/ 	.short	(.L_163 - .L_162)
.L_162:
        /*014c*/ 	.word	0x00000000
        /*0150*/ 	.short	0x0004
        /*0152*/ 	.short	0x0018
        /*0154*/ 	.byte	0x00, 0xf0, 0x21, 0x00


	//----- nvinfo : EIATTR_KPARAM_INFO
	.align		4
.L_163:
        /*0158*/ 	.byte	0x04, 0x17
        /*015a*/ 	.short	(.L_165 - .L_164)
.L_164:
        /*015c*/ 	.word	0x00000000
        /*0160*/ 	.short	0x0003
        /*0162*/ 	.short	0x0010
        /*0164*/ 	.byte	0x00, 0xf0, 0x21, 0x00


	//----- nvinfo : EIATTR_KPARAM_INFO
	.align		4
.L_165:
        /*0168*/ 	.byte	0x04, 0x17
        /*016a*/ 	.short	(.L_167 - .L_166)
.L_166:
        /*016c*/ 	.word	0x00000000
        /*0170*/ 	.short	0x0002
        /*0172*/ 	.short	0x0008
        /*0174*/ 	.byte	0x00, 0xf0, 0x11, 0x00


	//----- nvinfo : EIATTR_KPARAM_INFO
	.align		4
.L_167:
        /*0178*/ 	.byte	0x04, 0x17
        /*017a*/ 	.short	(.L_169 - .L_168)
.L_168:
        /*017c*/ 	.word	0x00000000
        /*0180*/ 	.short	0x0001
        /*0182*/ 	.short	0x0004
        /*0184*/ 	.byte	0x00, 0xf0, 0x11, 0x00


	//----- nvinfo : EIATTR_KPARAM_INFO
	.align		4
.L_169:
        /*0188*/ 	.byte	0x04, 0x17
        /*018a*/ 	.short	(.L_171 - .L_170)
.L_170:
        /*018c*/ 	.word	0x00000000
        /*0190*/ 	.short	0x0000
        /*0192*/ 	.short	0x0000
        /*0194*/ 	.byte	0x00, 0xf0, 0x11, 0x00


	//----- nvinfo : EIATTR_SPARSE_MMA_MASK
	.align		4
.L_171:
        /*0198*/ 	.byte	0x03, 0x50
        /*019a*/ 	.short	0x0000


	//----- nvinfo : EIATTR_MAXREG_COUNT
	.align		4
        /*019c*/ 	.byte	0x03, 0x1b
        /*019e*/ 	.short	0x00ff


	//----- nvinfo : EIATTR_NUM_BARRIERS
	.align		4
        /*01a0*/ 	.byte	0x02, 0x4c
        /*01a2*/ 	.byte	0x01
	.zero		1


	//----- nvinfo : EIATTR_MERCURY_ISA_VERSION
	.align		4
        /*01a4*/ 	.byte	0x03, 0x5f
        /*01a6*/ 	.short	0x0101


	//----- nvinfo : EIATTR_INT_WARP_WIDE_INSTR_OFFSETS
	.align		4
        /*01a8*/ 	.byte	0x04, 0x31
        /*01aa*/ 	.short	(.L_173 - .L_172)


	//   ....[0]....
.L_172:
        /*01ac*/ 	.word	0x000009a0


	//   ....[1]....
        /*01b0*/ 	.word	0x000009b0


	//----- nvinfo : EIATTR_COOP_GROUP_MASK_REGIDS
	.align		4
.L_173:
        /*01b4*/ 	.byte	0x04, 0x29
        /*01b6*/ 	.short	(.L_175 - .L_174)


	//   ....[0]....
.L_174:
        /*01b8*/ 	.word	0xffffffff


	//   ....[1]....
        /*01bc*/ 	.word	0xffffffff


	//   ....[2]....
        /*01c0*/ 	.word	0xffffffff


	//   ....[3]....
        /*01c4*/ 	.word	0xffffffff


	//   ....[4]....
        /*01c8*/ 	.word	0xffffffff


	//   ....[5]....
        /*01cc*/ 	.word	0xffffffff


	//   ....[6]....
        /*01d0*/ 	.word	0xffffffff


	//   ....[7]....
        /*01d4*/ 	.word	0xffffffff


	//----- nvinfo : EIATTR_COOP_GROUP_INSTR_OFFSETS
	.align		4
.L_175:
        /*01d8*/ 	.byte	0x04, 0x28
        /*01da*/ 	.short	(.L_177 - .L_176)


	//   ....[0]....
.L_176:
        /*01dc*/ 	.word	0x00000330


	//   ....[1]....
        /*01e0*/ 	.word	0x00000670


	//   ....[2]....
        /*01e4*/ 	.word	0x00000760


	//   ....[3]....
        /*01e8*/ 	.word	0x000008d0


	//   ....[4]....
        /*01ec*/ 	.word	0x000008f0


	//   ....[5]....
        /*01f0*/ 	.word	0x00000910


	//   ....[6]....
        /*01f4*/ 	.word	0x00000930


	//   ....[7]....
        /*01f8*/ 	.word	0x00000950


	//----- nvinfo : EIATTR_EXIT_INSTR_OFFSETS
	.align		4
.L_177:
        /*01fc*/ 	.byte	0x04, 0x1c
        /*01fe*/ 	.short	(.L_179 - .L_178)


	//   ....[0]....
.L_178:
        /*0200*/ 	.word	0x00000eb0


	//   ....[1]....
        /*0204*/ 	.word	0x00001130


	//----- nvinfo : EIATTR_CRS_STACK_SIZE
	.align		4
.L_179:
        /*0208*/ 	.byte	0x04, 0x1e
        /*020a*/ 	.short	(.L_181 - .L_180)
.L_180:
        /*020c*/ 	.word	0x00000000


	//----- nvinfo : EIATTR_CBANK_PARAM_SIZE
	.align		4
.L_181:
        /*0210*/ 	.byte	0x03, 0x19
        /*0212*/ 	.short	0x00a0


	//----- nvinfo : EIATTR_PARAM_CBANK
	.align		4
        /*0214*/ 	.byte	0x04, 0x0a
        /*0216*/ 	.short	(.L_183 - .L_182)
	.align		4
.L_182:
        /*0218*/ 	.word	index@(.nv.constant0._ZN5flash32prepare_varlen_num_blocks_kernelILi32ELb0EEEviiiPKiS2_S2_S2_S2_S2_iiiiiN7cutlass10FastDivmodES4_PiS5_S5_S5_S5_bbbi)
        /*021c*/ 	.short	0x0210
        /*021e*/ 	.short	0x00a0


	//----- nvinfo : EIATTR_SW_WAR
	.align		4
.L_183:
        /*0220*/ 	.byte	0x04, 0x36
        /*0222*/ 	.short	(.L_185 - .L_184)
.L_184:
        /*0224*/ 	.word	0x00000008
.L_185:


//--------------------- .nv.info._ZN5flash32prepare_varlen_num_blocks_kernelILi16ELb0EEEviiiPKiS2_S2_S2_S2_S2_iiiiiN7cutlass10FastDivmodES4_PiS5_S5_S5_S5_bbbi --------------------------
	.section	.nv.info._ZN5flash32prepare_varlen_num_blocks_kernelILi16ELb0EEEviiiPKiS2_S2_S2_S2_S2_iiiiiN7cutlass10FastDivmodES4_PiS5_S5_S5_S5_bbbi,"",@"SHT_CUDA_INFO"
	.sectionflags	@""
	.align	4


	//----- nvinfo : EIATTR_CUDA_API_VERSION
	.align		4
        /*0000*/ 	.byte	0x04, 0x37
        /*0002*/ 	.short	(.L_187 - .L_186)
.L_186:
        /*0004*/ 	.word	0x00000082


	//----- nvinfo : EIATTR_KPARAM_INFO
	.align		4
.L_187:
        /*0008*/ 	.byte	0x04, 0x17
        /*000a*/ 	.short	(.L_189 - .L_188)
.L_188:
        /*000c*/ 	.word	0x00000000
        /*0010*/ 	.short	0x0018
        /*0012*/ 	.short	0x009c
        /*0014*/ 	.byte	0x00, 0xf0, 0x11, 0x00


	//----- nvinfo : EIATTR_KPARAM_INFO
	.align		4
.L_189:
        /*0018*/ 	.byte	0x04, 0x17
        /*001a*/ 	.short	(.L_191 - .L_190)
.L_190:
        /*001c*/ 	.word	0x00000000
        /*0020*/ 	.short	0x0017
        /*0022*/ 	.short	0x009a
        /*0024*/ 	.byte	0x00, 0xf0, 0x05, 0x00


	//----- nvinfo : EIATTR_KPARAM_INFO
	.align		4
.L_191:
        /*0028*/ 	.byte	0x04, 0x17
        /*002a*/ 	.short	(.L_193 - .L_192)
.L_192:
        /*002c*/ 	.word	0x00000000
        /*0030*/ 	.short	0x0016
        /*0032*/ 	.short	0x0099
        /*0034*/ 	.byte	0x00, 0xf0, 0x05, 0x00


	//----- nvinfo : EIATTR_KPARAM_INFO
	.align		4
.L_193:
        /*0038*/ 	.byte	0x04, 0x17
        /*003a*/ 	.short	(.L_195 - .L_194)
.L_194:
        /*003c*/ 	.word	0x00000000
        /*0040*/ 	.short	0x0015
        /*0042*/ 	.short	0x0098
        /*0044*/ 	.byte	0x00, 0xf0, 0x05, 0x00


	//----- nvinfo : EIATTR_KPARAM_INFO
	.align		4
.L_195:
        /*0048*/ 	.byte	0x04, 0x17
        /*004a*/ 	.short	(.L_197 - .L_196)
.L_196:
        /*004c*/ 	.word	0x00000000
        /*0050*/ 	.short	0x0014
        /*0052*/ 	.short	0x0090
        /*0054*/ 	.byte	0x00, 0xf0, 0x21, 0x00


	//----- nvinfo : EIATTR_KPARAM_INFO
	.align		4
.L_197:
        /*0058*/ 	.byte	0x04, 0x17
        /*005a*/ 	.short	(.L_199 - .L_198)
.L_198:
        /*005c*/ 	.word	0x00000000
        /*0060*/ 	.short	0x0013
        /*0062*/ 	.short	0x0088
        /*0064*/ 	.byte	0x00, 0xf0, 0x21, 0x00


	//----- nvinfo : EIATTR_KPARAM_INFO
	.align		4
.L_199:
        /*0068*/ 	.byte	0x04, 0x17
        /*006a*/ 	.short	(.L_201 - .L_200)
.L_200:
        /*006c*/ 	.word	0x00000000
        /*0070*/ 	.short	0x0012
        /*0072*/ 	.short	0x0080
        /*0074*/ 	.byte	0x00, 0xf0, 0x21, 0x00


	//----- nvinfo : EIATTR_KPARAM_INFO
	.align		4
.L_201:
        /*0078*/ 	.byte	0x04, 0x17
        /*007a*/ 	.short	(.L_203 - .L_202)
.L_202:
        /*007c*/ 	.word	0x00000000
        /*0080*/ 	.short	0x0011
        /*0082*/ 	.short	0x0078
        /*0084*/ 	.byte	0x00, 0xf0, 0x21, 0x00


	//----- nvinfo : EIATTR_KPARAM_INFO
	.align		4
.L_203:
        /*0088*/ 	.byte	0x04, 0x17
        /*008a*/ 	.short	(.L_205 - .L_204)
.L_204:
        /*008c*/ 	.word	0x00000000
        /*0090*/ 	.short	0x0010
        /*0092*/ 	.short	0x0070
        /*0094*/ 	.byte	0x00, 0xf0, 0x21, 0x00


	//----- nvinfo : EIATTR_KPARAM_INFO
	.align		4
.L_205:
        /*0098*/ 	.byte	0x04, 0x17
        /*009a*/ 	.short	(.L_207 - .L_206)
.L_206:
        /*009c*/ 	.word	0x00000000
        /*00a0*/ 	.short	0x000f
        /*00a2*/ 	.short	0x0060
        /*00a4*/ 	.byte	0x00, 0xf0, 0x31, 0x00


	//----- nvinfo : EIATTR_KPARAM_INFO
	.align		4
.L_207:
        /*00a8*/ 	.byte	0x04, 0x17
        /*00aa*/ 	.short	(.L_209 - .L_208)
.L_208:
        /*00ac*/ 	.word	0x00000000
        /*00b0*/ 	.short	0x000e
        /*00b2*/ 	.short	0x0054
        /*00b4*/ 	.byte	0x00, 0xf0, 0x31, 0x00


	//----- nvinfo : EIATTR_KPARAM_INFO
	.align		4
.L_209:
        /*00b8*/ 	.byte	0x04, 0x17
        /*00ba*/ 	.short	(.L_211 - .L_210)
.L_210:
        /*00bc*/ 	.word	0x00000000
        /*00c0*/ 	.short	0x000d
        /*00c2*/ 	.short	0x0050
        /*00c4*/ 	.byte	0x00, 0xf0, 0x11, 0x00


	//----- nvinfo : EIATTR_KPARAM_INFO
	.align		4
.L_211:
        /*00c8*/ 	.byte	0x04, 0x17
        /*00ca*/ 	.short	(.L_213 - .L_212)
.L_212:
        /*00cc*/ 	.word	0x00000000
        /*00d0*/ 	.short	0x000c
        /*00d2*/ 	.short	0x004c
        /*00d4*/ 	.byte	0x00, 0xf0, 0x11, 0x00


	//----- nvinfo : EIATTR_KPARAM_INFO
	.align		4
.L_213:
        /*00d8*/ 	.byte	0x04, 0x17
        /*00da*/ 	.short	(.L_215 - .L_214)
.L_214:
        /*00dc*/ 	.word	0x00000000
        /*00e0*/ 	.short	0x000b
        /*00e2*/ 	.short	0x0048
        /*00e4*/ 	.byte	0x00, 0xf0, 0x11, 0x00


	//----- nvinfo : EIATTR_KPARAM_INFO
	.align		4
.L_215:
        /*00e8*/ 	.byte	0x04, 0x17
        /*00ea*/ 	.short	(.L_217 - .L_216)
.L_216:
        /*00ec*/ 	.word	0x00000000
        /*00f0*/ 	.short	0x000a
        /*00f2*/ 	.short	0x0044
        /*00f4*/ 	.byte	0x00, 0xf0, 0x11, 0x00


	//----- nvinfo : EIATTR_KPARAM_INFO
	.align		4
.L_217:
        /*00f8*/ 	.byte	0x04, 0x17
        /*00fa*/ 	.short	(.L_219 - .L_218)
.L_218:
        /*00fc*/ 	.word	0x00000000
        /*0100*/ 	.short	0x0009
        /*0102*/ 	.short	0x0040
        /*0104*/ 	.byte	0x00, 0xf0, 0x11, 0x00


	//----- nvinfo : EIATTR_KPARAM_INFO
	.align		4
.L_219:
        /*0108*/ 	.byte	0x04, 0x17
        /*010a*/ 	.short	(.L_221 - .L_220)
.L_220:
        /*010c*/ 	.word	0x00000000
        /*0110*/ 	.short	0x0008
        /*0112*/ 	.short	0x0038
        /*0114*/ 	.byte	0x00, 0xf0, 0x21, 0x00


	//----- nvinfo : EIATTR_KPARAM_INFO
	.align		4
.L_221:
        /*0118*/ 	.byte	0x04, 0x17
        /*011a*/ 	.short	(.L_223 - .L_222)
.L_222:
        /*011c*/ 	.word	0x00000000
        /*0120*/ 	.short	0x0007
        /*0122*/ 	.short	0x0030
        /*0124*/ 	.byte	0x00, 0xf0, 0x21, 0x00


	//----- nvinfo : EIATTR_KPARAM_INFO
	.align		4
.L_223:
        /*0128*/ 	.byte	0x04, 0x17
        /*012a*/ 	.short	(.L_225 - .L_224)
.L_224:
        /*012c*/ 	.word	0x00000000
        /*0130*/ 	.short	0x0006
        /*0132*/ 	.short	0x0028
        /*0134*/ 	.byte	0x00, 0xf0, 0x21, 0x00


	//----- nvinfo : EIATTR_KPARAM_INFO
	.align		4
.L_225:
        /*0138*/ 	.byte	0x04, 0x17
        /*013a*/ 	.short	(.L_227 - .L_226)
.L_226:
        /*013c*/ 	.word	0x00000000
        /*0140*/ 	.short	0x0005
        /*0142*/ 	.short	0x0020
        /*0144*/ 	.byte	0x00, 0xf0, 0x21, 0x00


	//----- nvinfo : EIATTR_KPARAM_INFO
	.align		4
.L_227:
        /*0148*/ 	.byte	0x04, 0x17
        /*014a*/ 	.short	(.L_229 - .L_228)
.L_228:
        /*014c*/ 	.word	0x00000000
        /*0150*/ 	.short	0x0004
        /*0152*/ 	.short	0x0018
        /*0154*/ 	.byte	0x00, 0xf0, 0x21, 0x00


	//----- nvinfo : EIATTR_KPARAM_INFO
	.align		4
.L_229:
        /*0158*/ 	.byte	0x04, 0x17
        /*015a*/ 	.short	(.L_231 - .L_230)
.L_230:
        /*015c*/ 	.word	0x00000000
        /*0160*/ 	.short	0x0003
        /*0162*/ 	.short	0x0010
        /*0164*/ 	.byte	0x00, 0xf0, 0x21, 0x00


	//----- nvinfo : EIATTR_KPARAM_INFO
	.align		4
.L_231:
        /*0168*/ 	.byte	0x04, 0x17
        /*016a*/ 	.short	(.L_233 - .L_232)
.L_232:
        /*016c*/ 	.word	0x00000000
        /*0170*/ 	.short	0x0002
        /*0172*/ 	.short	0x0008
        /*0174*/ 	.byte	0x00, 0xf0, 0x11, 0x00


	//----- nvinfo : EIATTR_KPARAM_INFO
	.align		4
.L_233:
        /*0178*/ 	.byte	0x04, 0x17
        /*017a*/ 	.short	(.L_235 - .L_234)
.L_234:
        /*017c*/ 	.word	0x00000000
        /*0180*/ 	.short	0x0001
        /*0182*/ 	.short	0x0004
        /*0184*/ 	.byte	0x00, 0xf0, 0x11, 0x00


	//----- nvinfo : EIATTR_KPARAM_INFO
	.align		4
.L_235:
        /*0188*/ 	.byte	0x04, 0x17
        /*018a*/ 	.short	(.L_237 - .L_236)
.L_236:
        /*018c*/ 	.word	0x00000000
        /*0190*/ 	.short	0x0000
        /*0192*/ 	.short	0x0000
        /*0194*/ 	.byte	0x00, 0xf0, 0x11, 0x00


	//----- nvinfo : EIATTR_SPARSE_MMA_MASK
	.align		4
.L_237:
        /*0198*/ 	.byte	0x03, 0x50
        /*019a*/ 	.short	0x0000


	//----- nvinfo : EIATTR_MAXREG_COUNT
	.align		4
        /*019c*/ 	.byte	0x03, 0x1b
        /*019e*/ 	.short	0x00ff


	//----- nvinfo : EIATTR_NUM_BARRIERS
	.align		4
        /*01a0*/ 	.byte	0x02, 0x4c
        /*01a2*/ 	.byte	0x01
	.zero		1


	//----- nvinfo : EIATTR_MERCURY_ISA_VERSION
	.align		4
        /*01a4*/ 	.byte	0x03, 0x5f
        /*01a6*/ 	.short	0x0101


	//----- nvinfo : EIATTR_INT_WARP_WIDE_INSTR_OFFSETS
	.align		4
        /*01a8*/ 	.byte	0x04, 0x31
        /*01aa*/ 	.short	(.L_239 - .L_238)


	//   ....[0]....
.L_238:
        /*01ac*/ 	.word	0x000009a0


	//   ....[1]....
        /*01b0*/ 	.word	0x000009b0


	//----- nvinfo : EIATTR_COOP_GROUP_MASK_REGIDS
	.align		4
.L_239:
        /*01b4*/ 	.byte	0x04, 0x29
        /*01b6*/ 	.short	(.L_241 - .L_240)


	//   ....[0]....
.L_240:
        /*01b8*/ 	.word	0xffffffff


	//   ....[1]....
        /*01bc*/ 	.word	0xffffffff


	//   ....[2]....
        /*01c0*/ 	.word	0xffffffff


	//   ....[3]....
        /*01c4*/ 	.word	0xffffffff


	//   ....[4]....
        /*01c8*/ 	.word	0xffffffff


	//   ....[5]....
        /*01cc*/ 	.word	0xffffffff


	//   ....[6]....
        /*01d0*/ 	.word	0xffffffff


	//   ....[7]....
        /*01d4*/ 	.word	0xffffffff


	//----- nvinfo : EIATTR_COOP_GROUP_INSTR_OFFSETS
	.align		4
.L_241:
        /*01d8*/ 	.byte	0x04, 0x28
        /*01da*/ 	.short	(.L_243 - .L_242)


	//   ....[0]....
.L_242:
        /*01dc*/ 	.word	0x00000330


	//   ....[1]....
        /*01e0*/ 	.word	0x00000670


	//   ....[2]....
        /*01e4*/ 	.word	0x00000760


	//   ....[3]....
        /*01e8*/ 	.word	0x000008d0


	//   ....[4]....
        /*01ec*/ 	.word	0x000008f0


	//   ....[5]....
        /*01f0*/ 	.word	0x00000910


	//   ....[6]....
        /*01f4*/ 	.word	0x00000930


	//   ....[7]....
        /*01f8*/ 	.word	0x00000950


	//----- nvinfo : EIATTR_EXIT_INSTR_OFFSETS
	.align		4
.L_243:
        /*01fc*/ 	.byte	0x04, 0x1c
        /*01fe*/ 	.short	(.L_245 - .L_244)


	//   ....[0]....
.L_244:
        /*0200*/ 	.word	0x00000eb0


	//   ....[1]....
        /*0204*/ 	.word	0x00001130


	//----- nvinfo : EIATTR_CRS_STACK_SIZE
	.align		4
.L_245:
        /*0208*/ 	.byte	0x04, 0x1e
        /*020a*/ 	.short	(.L_247 - .L_246)
.L_246:
        /*020c*/ 	.word	0x00000000


	//----- nvinfo : EIATTR_CBANK_PARAM_SIZE
	.align		4
.L_247:
        /*0210*/ 	.byte	0x03, 0x19
        /*0212*/ 	.short	0x00a0


	//----- nvinfo : EIATTR_PARAM_CBANK
	.align		4
        /*0214*/ 	.byte	0x04, 0x0a
        /*0216*/ 	.short	(.L_249 - .L_248)
	.align		4
.L_248:
        /*0218*/ 	.word	index@(.nv.constant0._ZN5flash32prepare_varlen_num_blocks_kernelILi16ELb0EEEviiiPKiS2_S2_S2_S2_S2_iiiiiN7cutlass10FastDivmodES4_PiS5_S5_S5_S5_bbbi)
        /*021c*/ 	.short	0x0210
        /*021e*/ 	.short	0x00a0


	//----- nvinfo : EIATTR_SW_WAR
	.align		4
.L_249:
        /*0220*/ 	.byte	0x04, 0x36
        /*0222*/ 	.short	(.L_251 - .L_250)
.L_250:
        /*0224*/ 	.word	0x00000008
.L_251:


//--------------------- .nv.info._ZN5flash32prepare_varlen_num_blocks_kernelILi8ELb0EEEviiiPKiS2_S2_S2_S2_S2_iiiiiN7cutlass10FastDivmodES4_PiS5_S5_S5_S5_bbbi --------------------------
	.section	.nv.info._ZN5flash32prepare_varlen_num_blocks_kernelILi8ELb0EEEviiiPKiS2_S2_S2_S2_S2_iiiiiN7cutlass10FastDivmodES4_PiS5_S5_S5_S5_bbbi,"",@"SHT_CUDA_INFO"
	.sectionflags	@""
	.align	4


	//----- nvinfo : EIATTR_CUDA_API_VERSION
	.align		4
        /*0000*/ 	.byte	0x04, 0x37
        /*0002*/ 	.short	(.L_253 - .L_252)
.L_252:
        /*0004*/ 	.word	0x00000082


	//----- nvinfo : EIATTR_KPARAM_INFO
	.align		4
.L_253:
        /*0008*/ 	.byte	0x04, 0x17
        /*000a*/ 	.short	(.L_255 - .L_254)
.L_254:
        /*000c*/ 	.word	0x00000000
        /*0010*/ 	.short	0x0018
        /*0012*/ 	.short	0x009c
        /*0014*/ 	.byte	0x00, 0xf0, 0x11, 0x00


	//----- nvinfo : EIATTR_KPARAM_INFO
	.align		4
.L_255:
        /*0018*/ 	.byte	0x04, 0x17
        /*001a*/ 	.short	(.L_257 - .L_256)
.L_256:
        /*001c*/ 	.word	0x00000000
        /*0020*/ 	.short	0x0017
        /*0022*/ 	.short	0x009a
        /*0024*/ 	.byte	0x00, 0xf0, 0x05, 0x00


	//----- nvinfo : EIATTR_KPARAM_INFO
	.align		4
.L_257:
        /*0028*/ 	.byte	0x04, 0x17
        /*002a*/ 	.short	(.L_259 - .L_258)
.L_258:
        /*002c*/ 	.word	0x00000000
        /*0030*/ 	.short	0x0016
        /*0032*/ 	.short	0x0099
        /*0034*/ 	.byte	0x00, 0xf0, 0x05, 0x00


	//----- nvinfo : EIATTR_KPARAM_INFO
	.align		4
.L_259:
        /*0038*/ 	.byte	0x04, 0x17
        /*003a*/ 	.short	(.L_261 - .L_260)
.L_260:
        /*003c*/ 	.word	0x00000000
        /*0040*/ 	.short	0x0015
        /*0042*/ 	.short	0x0098
        /*0044*/ 	.byte	0x00, 0xf0, 0x05, 0x00


	//----- nvinfo : EIATTR_KPARAM_INFO
	.align		4
.L_261:
        /*0048*/ 	.byte	0x04, 0x17
        /*004a*/ 	.short	(.L_263 - .L_262)
.L_262:
        /*004c*/ 	.word	0x00000000
        /*0050*/ 	.short	0x0014
        /*0052*/ 	.short	0x0090
        /*0054*/ 	.byte	0x00, 0xf0, 0x21, 0x00


	//----- nvinfo : EIATTR_KPARAM_INFO
	.align		4
.L_263:
        /*0058*/ 	.byte	0x04, 0x17
        /*005a*/ 	.short	(.L_265 - .L_264)
.L_264:
        /*005c*/ 	.word	0x00000000
        /*0060*/ 	.short	0x0013
        /*0062*/ 	.short	0x0088
        /*0064*/ 	.byte	0x00, 0xf0, 0x21, 0x00


	//----- nvinfo : EIATTR_KPARAM_INFO
	.align		4
.L_265:
        /*0068*/ 	.byte	0x04, 0x17
        /*006a*/ 	.short	(.L_267 - .L_266)
.L_266:
        /*006c*/ 	.word	0x00000000
        /*0070*/ 	.short	0x0012
        /*0072*/ 	.short	0x0080
        /*0074*/ 	.byte	0x00, 0xf0, 0x21, 0x00


	//----- nvinfo : EIATTR_KPARAM_INFO
	.align		4
.L_267:
        /*0078*/ 	.byte	0x04, 0x17
        /*007a*/ 	.short	(.L_269 - .L_268)
.L_268:
        /*007c*/ 	.word	0x00000000
        /*0080*/ 	.short	0x0011
        /*0082*/ 	.short	0x0078
        /*0084*/ 	.byte	0x00, 0xf0, 0x21, 0x00


	//----- nvinfo : EIATTR_KPARAM_INFO
	.align		4
.L_269:
        /*0088*/ 	.byte	0x04, 0x17
        /*008a*/ 	.short	(.L_271 - .L_270)
.L_270:
        /*008c*/ 	.word	0x00000000
        /*0090*/ 	.short	0x0010
        /*0092*/ 	.short	0x0070
        /*0094*/ 	.byte	0x00, 0xf0, 0x21, 0x00


	//----- nvinfo : EIATTR_KPARAM_INFO
	.align		4
.L_271:
        /*0098*/ 	.byte	0x04, 0x17
        /*009a*/ 	.short	(.L_273 - .L_272)
.L_272:
        /*009c*/ 	.word	0x00000000
        /*00a0*/ 	.short	0x000f
        /*00a2*/ 	.short	0x0060
        /*00a4*/ 	.byte	0x00, 0xf0, 0x31, 0x00


	//----- nvinfo : EIATTR_KPARAM_INFO
	.align		4
.L_273:
        /*00a8*/ 	.byte	0x04, 0x17
        /*00aa*/ 	.short	(.L_275 - .L_274)
.L_274:
        /*00ac*/ 	.word	0x00000000
        /*00b0*/ 	.short	0x000e
        /*00b2*/ 	.short	0x0054
        /*00b4*/ 	.byte	0x00, 0xf0, 0x31, 0x00


	//----- nvinfo : EIATTR_KPARAM_INFO
	.align		4
.L_275:
        /*00b8*/ 	.byte	0x04, 0x17
        /*00ba*/ 	.short	(.L_277 - .L_276)
.L_276:
        /*00bc*/ 	.word	0x00000000
        /*00c0*/ 	.short	0x000d
        /*00c2*/ 	.short	0x0050
        /*00c4*/ 	.byte	0x00, 0xf0, 0x11, 0x00


	//----- nvinfo : EIATTR_KPARAM_INFO
	.align		4
.L_277:
        /*00c8*/ 	.byte	0x04, 0x17
        /*00ca*/ 	.short	(.L_279 - .L_278)
.L_278:
        /*00cc*/ 	.word	0x00000000
        /*00d0*/ 	.short	0x000c
        /*00d2*/ 	.short	0x004c
        /*00d4*/ 	.byte	0x00, 0xf0, 0x11, 0x00


	//----- nvinfo : EIATTR_KPARAM_INFO
	.align		4
.L_279:
        /*00d8*/ 	.byte	0x04, 0x17
        /*00da*/ 	.short	(.L_281 - .L_280)
.L_280:
        /*00dc*/ 	.word	0x00000000
        /*00e0*/ 	.short	0x000b
        /*00e2*/ 	.short	0x0048
        /*00e4*/ 	.byte	0x00, 0xf0, 0x11, 0x00


	//----- nvinfo : EIATTR_KPARAM_INFO
	.align		4
.L_281:
        /*00e8*/ 	.byte	0x04, 0x17
        /*00ea*/ 	.short	(.L_283 - .L_282)
.L_282:
        /*00ec*/ 	.word	0x00000000
        /*00f0*/ 	.short	0x000a
        /*00f2*/ 	.short	0x0044
        /*00f4*/ 	.byte	0x00, 0xf0, 0x11, 0x00


	//----- nvinfo : EIATTR_KPARAM_INFO
	.align		4
.L_283:
        /*00f8*/ 	.byte	0x04, 0x17
        /*00fa*/ 	.short	(.L_285 - .L_284)
.L_284:
        /*00fc*/ 	.word	0x00000000
        /*0100*/ 	.short	0x0009
        /*0102*/ 	.short	0x0040
        /*0104*/ 	.byte	0x00, 0xf0, 0x11, 0x00


	//----- nvinfo : EIATTR_KPARAM_INFO
	.align		4
.L_285:
        /*0108*/ 	.byte	0x04, 0x17
        /*010a*/ 	.short	(.L_287 - .L_286)
.L_286:
        /*010c*/ 	.word	0x00000000
        /*0110*/ 	.short	0x0008
        /*0112*/ 	.short	0x0038
        /*0114*/ 	.byte	0x00, 0xf0, 0x21, 0x00


	//----- nvinfo : EIATTR_KPARAM_INFO
	.align		4
.L_287:
        /*0118*/ 	.byte	0x04, 0x17
        /*011a*/ 	.short	(.L_289 - .L_288)
.L_288:
        /*011c*/ 	.word	0x00000000
        /*0120*/ 	.short	0x0007
        /*0122*/ 	.short	0x0030
        /*0124*/ 	.byte	0x00, 0xf0, 0x21, 0x00


	//----- nvinfo : EIATTR_KPARAM_INFO
	.align		4
.L_289:
        /*0128*/ 	.byte	0x04, 0x17
        /*012a*/ 	.short	(.L_291 - .L_290)
.L_290:
        /*012c*/ 	.word	0x00000000
        /*0130*/ 	.short	0x0006
        /*0132*/ 	.short	0x0028
        /*0134*/ 	.byte	0x00, 0xf0, 0x21, 0x00


	//----- nvinfo : EIATTR_KPARAM_INFO
	.align		4
.L_291:
        /*0138*/ 	.byte	0x04, 0x17
        /*013a*/ 	.short	(.L_293 - .L_292)
.L_292:
        /*013c*/ 	.word	0x00000000
        /*0140*/ 	.short	0x0005
        /*0142*/ 	.short	0x0020
        /*0144*/ 	.byte	0x00, 0xf0, 0x21, 0x00


	//----- nvinfo : EIATTR_KPARAM_INFO
	.align		4
.L_293:
        /*0148*/ 	.byte	0x04, 0x17
        /*014a*/ 	.short	(.L_295 - .L_294)
.L_294:
        /*014c*/ 	.word	0x00000000
        /*0150*/ 	.short	0x0004
        /*0152*/ 	.short	0x0018
        /*0154*/ 	.byte	0x00, 0xf0, 0x21, 0x00


	//----- nvinfo : EIATTR_KPARAM_INFO
	.align		4
.L_295:
        /*0158*/ 	.byte	0x04, 0x17
        /*015a*/ 	.short	(.L_297 - .L_296)
.L_296:
        /*015c*/ 	.word	0x00000000
        /*0160*/ 	.short	0x0003
        /*0162*/ 	.short	0x0010
        /*0164*/ 	.byte	0x00, 0xf0, 0x21, 0x00


	//----- nvinfo : EIATTR_KPARAM_INFO
	.align		4
.L_297:
        /*0168*/ 	.byte	0x04, 0x17
        /*016a*/ 	.short	(.L_299 - .L_298)
.L_298:
        /*016c*/ 	.word	0x00000000
        /*0170*/ 	.short	0x0002
        /*0172*/ 	.short	0x0008
        /*0174*/ 	.byte	0x00, 0xf0, 0x11, 0x00


	//----- nvinfo : EIATTR_KPARAM_INFO
	.align		4
.L_299:
        /*0178*/ 	.byte	0x04, 0x17
        /*017a*/ 	.short	(.L_301 - .L_300)
.L_300:
        /*017c*/ 	.word	0x00000000
        /*0180*/ 	.short	0x0001
        /*0182*/ 	.short	0x0004
        /*0184*/ 	.byte	0x00, 0xf0, 0x11, 0x00


	//----- nvinfo : EIATTR_KPARAM_INFO
	.align		4
.L_301:
        /*0188*/ 	.byte	0x04, 0x17
        /*018a*/ 	.short	(.L_303 - .L_302)
.L_302:
        /*018c*/ 	.word	0x00000000
        /*0190*/ 	.short	0x0000
        /*0192*/ 	.short	0x0000
        /*0194*/ 	.byte	0x00, 0xf0, 0x11, 0x00


	//----- nvinfo : EIATTR_SPARSE_MMA_MASK
	.align		4
.L_303:
        /*0198*/ 	.byte	0x03, 0x50
        /*019a*/ 	.short	0x0000


	//----- nvinfo : EIATTR_MAXREG_COUNT
	.align		4
        /*019c*/ 	.byte	0x03, 0x1b
        /*019e*/ 	.short	0x00ff


	//----- nvinfo : EIATTR_NUM_BARRIERS
	.align		4
        /*01a0*/ 	.byte	0x02, 0x4c
        /*01a2*/ 	.byte	0x01
	.zero		1


	//----- nvinfo : EIATTR_MERCURY_ISA_VERSION
	.align		4
        /*01a4*/ 	.byte	0x03, 0x5f
        /*01a6*/ 	.short	0x0101


	//----- nvinfo : EIATTR_INT_WARP_WIDE_INSTR_OFFSETS
	.align		4
        /*01a8*/ 	.byte	0x04, 0x31
        /*01aa*/ 	.short	(.L_305 - .L_304)


	//   ....[0]....
.L_304:
        /*01ac*/ 	.word	0x000009a0


	//   ....[1]....
        /*01b0*/ 	.word	0x000009b0


	//----- nvinfo : EIATTR_COOP_GROUP_MASK_REGIDS
	.align		4
.L_305:
        /*01b4*/ 	.byte	0x04, 0x29
        /*01b6*/ 	.short	(.L_307 - .L_306)


	//   ....[0]....
.L_306:
        /*01b8*/ 	.word	0xffffffff


	//   ....[1]....
        /*01bc*/ 	.word	0xffffffff


	//   ....[2]....
        /*01c0*/ 	.word	0xffffffff


	//   ....[3]....
        /*01c4*/ 	.word	0xffffffff


	//   ....[4]....
        /*01c8*/ 	.word	0xffffffff


	//   ....[5]....
        /*01cc*/ 	.word	0xffffffff


	//   ....[6]....
        /*01d0*/ 	.word	0xffffffff


	//   ....[7]....
        /*01d4*/ 	.word	0xffffffff


	//----- nvinfo : EIATTR_COOP_GROUP_INSTR_OFFSETS
	.align		4
.L_307:
        /*01d8*/ 	.byte	0x04, 0x28
        /*01da*/ 	.short	(.L_309 - .L_308)


	//   ....[0]....
.L_308:
        /*01dc*/ 	.word	0x00000330


	//   ....[1]....
        /*01e0*/ 	.word	0x00000670


	//   ....[2]....
        /*01e4*/ 	.word	0x00000760


	//   ....[3]....
        /*01e8*/ 	.word	0x000008d0


	//   ....[4]....
        /*01ec*/ 	.word	0x000008f0


	//   ....[5]....
        /*01f0*/ 	.word	0x00000910


	//   ....[6]....
        /*01f4*/ 	.word	0x00000930


	//   ....[7]....
        /*01f8*/ 	.word	0x00000950


	//----- nvinfo : EIATTR_EXIT_INSTR_OFFSETS
	.align		4
.L_309:
        /*01fc*/ 	.byte	0x04, 0x1c
        /*01fe*/ 	.short	(.L_311 - .L_310)


	//   ....[0]....
.L_310:
        /*0200*/ 	.word	0x00000eb0


	//   ....[1]....
        /*0204*/ 	.word	0x00001130


	//----- nvinfo : EIATTR_CRS_STACK_SIZE
	.align		4
.L_311:
        /*0208*/ 	.byte	0x04, 0x1e
        /*020a*/ 	.short	(.L_313 - .L_312)
.L_312:
        /*020c*/ 	.word	0x00000000


	//----- nvinfo : EIATTR_CBANK_PARAM_SIZE
	.align		4
.L_313:
        /*0210*/ 	.byte	0x03, 0x19
        /*0212*/ 	.short	0x00a0


	//----- nvinfo : EIATTR_PARAM_CBANK
	.align		4
        /*0214*/ 	.byte	0x04, 0x0a
        /*0216*/ 	.short	(.L_315 - .L_314)
	.align		4
.L_314:
        /*0218*/ 	.word	index@(.nv.constant0._ZN5flash32prepare_varlen_num_blocks_kernelILi8ELb0EEEviiiPKiS2_S2_S2_S2_S2_iiiiiN7cutlass10FastDivmodES4_PiS5_S5_S5_S5_bbbi)
        /*021c*/ 	.short	0x0210
        /*021e*/ 	.short	0x00a0


	//----- nvinfo : EIATTR_SW_WAR
	.align		4
.L_315:
        /*0220*/ 	.byte	0x04, 0x36
        /*0222*/ 	.short	(.L_317 - .L_316)
.L_316:
        /*0224*/ 	.word	0x00000008
.L_317:


//--------------------- .nv.info._ZN5flash32prepare_varlen_num_blocks_kernelILi4ELb0EEEviiiPKiS2_S2_S2_S2_S2_iiiiiN7cutlass10FastDivmodES4_PiS5_S5_S5_S5_bbbi --------------------------
	.section	.nv.info._ZN5flash32prepare_varlen_num_blocks_kernelILi4ELb0EEEviiiPKiS2_S2_S2_S2_S2_iiiiiN7cutlass10FastDivmodES4_PiS5_S5_S5_S5_bbbi,"",@"SHT_CUDA_INFO"
	.sectionflags	@""
	.align	4


	//----- nvinfo : EIATTR_CUDA_API_VERSION
	.align		4
        /*0000*/ 	.byte	0x04, 0x37
        /*0002*/ 	.short	(.L_319 - .L_318)
.L_318:
        /*0004*/ 	.word	0x00000082


	//----- nvinfo : EIATTR_KPARAM_INFO
	.align		4
.L_319:
        /*0008*/ 	.byte	0x04, 0x17
        /*000a*/ 	.short	(.L_321 - .L_320)
.L_320:
        /*000c*/ 	.word	0x00000000
        /*0010*/ 	.short	0x0018
        /*0012*/ 	.short	0x009c
        /*0014*/ 	.byte	0x00, 0xf0, 0x11, 0x00


	//----- nvinfo : EIATTR_KPARAM_INFO
	.align		4
.L_321:
        /*0018*/ 	.byte	0x04, 0x17
        /*001a*/ 	.short	(.L_323 - .L_322)
.L_322:
        /*001c*/ 	.word	0x00000000
        /*0020*/ 	.short	0x0017
        /*0022*/ 	.short	0x009a
        /*0024*/ 	.byte	0x00, 0xf0, 0x05, 0x00


	//----- nvinfo : EIATTR_KPARAM_INFO
	.align		4
.L_323:
        /*0028*/ 	.byte	0x04, 0x17
        /*002a*/ 	.short	(.L_325 - .L_324)
.L_324:
        /*002c*/ 	.word	0x00000000
        /*0030*/ 	.short	0x0016
        /*0032*/ 	.short	0x0099
        /*0034*/ 	.byte	0x00, 0xf0, 0x05, 0x00


	//----- nvinfo : EIATTR_KPARAM_INFO
	.align		4
.L_325:
        /*0038*/ 	.byte	0x04, 0x17
        /*003a*/ 	.short	(.L_327 - .L_326)
.L_326:
        /*003c*/ 	.word	0x00000000
        /*0040*/ 	.short	0x0015
        /*0042*/ 	.short	0x0098
        /*0044*/ 	.byte	0x00, 0xf0, 0x05, 0x00


	//----- nvinfo : EIATTR_KPARAM_INFO
	.align		4
.L_327:
        /*0048*/ 	.byte	0x04, 0x17
        /*004a*/ 	.short	(.L_329 - .L_328)
.L_328:
        /*004c*/ 	.word	0x00000000
        /*0050*/ 	.short	0x0014
        /*0052*/ 	.short	0x0090
        /*0054*/ 	.byte	0x00, 0xf0, 0x21, 0x00


	//----- nvinfo : EIATTR_KPARAM_INFO
	.align		4
.L_329:
        /*0058*/ 	.byte	0x04, 0x17
        /*005a*/ 	.short	(.L_331 - .L_330)
.L_330:
        /*005c*/ 	.word	0x00000000
        /*0060*/ 	.short	0x0013
        /*0062*/ 	.short	0x0088
        /*0064*/ 	.byte	0x00, 0xf0, 0x21, 0x00


	//----- nvinfo : EIATTR_KPARAM_INFO
	.align		4
.L_331:
        /*0068*/ 	.byte	0x04, 0x17
        /*006a*/ 	.short	(.L_333 - .L_332)
.L_332:
        /*006c*/ 	.word	0x00000000
        /*0070*/ 	.short	0x0012
        /*0072*/ 	.short	0x0080
        /*0074*/ 	.byte	0x00, 0xf0, 0x21, 0x00


	//----- nvinfo : EIATTR_KPARAM_INFO
	.align		4
.L_333:
        /*0078*/ 	.byte	0x04, 0x17
        /*007a*/ 	.short	(.L_335 - .L_334)
.L_334:
        /*007c*/ 	.word	0x00000000
        /*0080*/ 	.short	0x0011
        /*0082*/ 	.short	0x0078
        /*0084*/ 	.byte	0x00, 0xf0, 0x21, 0x00


	//----- nvinfo : EIATTR_KPARAM_INFO
	.align		4
.L_335:
        /*0088*/ 	.byte	0x04, 0x17
        /*008a*/ 	.short	(.L_337 - .L_336)
.L_336:
        /*008c*/ 	.word	0x00000000
        /*0090*/ 	.short	0x0010
        /*0092*/ 	.short	0x0070
        /*0094*/ 	.byte	0x00, 0xf0, 0x21, 0x00


	//----- nvinfo : EIATTR_KPARAM_INFO
	.align		4
.L_337:
        /*0098*/ 	.byte	0x04, 0x17
        /*009a*/ 	.short	(.L_339 - .L_338)
.L_338:
        /*009c*/ 	.word	0x00000000
        /*00a0*/ 	.short	0x000f
        /*00a2*/ 	.short	0x0060
        /*00a4*/ 	.byte	0x00, 0xf0, 0x31, 0x00


	//----- nvinfo : EIATTR_KPARAM_INFO
	.align		4
.L_339:
        /*00a8*/ 	.byte	0x04, 0x17
        /*00aa*/ 	.short	(.L_341 - .L_340)
.L_340:
        /*00ac*/ 	.word	0x00000000
        /*00b0*/ 	.short	0x000e
        /*00b2*/ 	.short	0x0054
        /*00b4*/ 	.byte	0x00, 0xf0, 0x31, 0x00


	//----- nvinfo : EIATTR_KPARAM_INFO
	.align		4
.L_341:
        /*00b8*/ 	.byte	0x04, 0x17
        /*00ba*/ 	.short	(.L_343 - .L_342)
.L_342:
        /*00bc*/ 	.word	0x00000000
        /*00c0*/ 	.short	0x000d
        /*00c2*/ 	.short	0x0050
        /*00c4*/ 	.byte	0x00, 0xf0, 0x11, 0x00


	//----- nvinfo : EIATTR_KPARAM_INFO
	.align		4
.L_343:
        /*00c8*/ 	.byte	0x04, 0x17
        /*00ca*/ 	.short	(.L_345 - .L_344)
.L_344:
        /*00cc*/ 	.word	0x00000000
        /*00d0*/ 	.short	0x000c
        /*00d2*/ 	.short	0x004c
        /*00d4*/ 	.byte	0x00, 0xf0, 0x11, 0x00


	//----- nvinfo : EIATTR_KPARAM_INFO
	.align		4
.L_345:
        /*00d8*/ 	.byte	0x04, 0x17
        /*00da*/ 	.short	(.L_347 - .L_346)
.L_346:
        /*00dc*/ 	.word	0x00000000
        /*00e0*/ 	.short	0x000b
        /*00e2*/ 	.short	0x0048
        /*00e4*/ 	.byte	0x00, 0xf0, 0x11, 0x00


	//----- nvinfo : EIATTR_KPARAM_INFO
	.align		4
.L_347:
        /*00e8*/ 	.byte	0x04, 0x17
        /*00ea*/ 	.short	(.L_349 - .L_348)
.L_348:
        /*00ec*/ 	.word	0x00000000
        /*00f0*/ 	.short	0x000a
        /*00f2*/ 	.short	0x0044
        /*00f4*/ 	.byte	0x00, 0xf0, 0x11, 0x00


	//----- nvinfo : EIATTR_KPARAM_INFO
	.align		4
.L_349:
        /*00f8*/ 	.byte	0x04, 0x17
        /*00fa*/ 	.short	(.L_351 - .L_350)
.L_350:
        /*00fc*/ 	.word	0x00000000
        /*0100*/ 	.short	0x0009
        /*0102*/ 	.short	0x0040
        /*0104*/ 	.byte	0x00, 0xf0, 0x11, 0x00


	//----- nvinfo : EIATTR_KPARAM_INFO
	.align		4
.L_351:
        /*0108*/ 	.byte	0x04, 0x17
        /*010a*/ 	.short	(.L_353 - .L_352)
.L_352:
        /*010c*/ 	.word	0x00000000
        /*0110*/ 	.short	0x0008
        /*0112*/ 	.short	0x0038
        /*0114*/ 	.byte	0x00, 0xf0, 0x21, 0x00


	//----- nvinfo : EIATTR_KPARAM_INFO
	.align		4
.L_353:
        /*0118*/ 	.byte	0x04, 0x17
        /*011a*/ 	.short	(.L_355 - .L_354)
.L_354:
        /*011c*/ 	.word	0x00000000
        /*0120*/ 	.short	0x0007
        /*0122*/ 	.short	0x0030
        /*0124*/ 	.byte	0x00, 0xf0, 0x21, 0x00


	//----- nvinfo : EIATTR_KPARAM_INFO
	.align		4
.L_355:
        /*0128*/ 	.byte	0x04, 0x17
        /*012a*/ 	.short	(.L_357 - .L_356)
.L_356:
        /*012c*/ 	.word	0x00000000
        /*0130*/ 	.short	0x0006
        /*0132*/ 	.short	0x0028
        /*0134*/ 	.byte	0x00, 0xf0, 0x21, 0x00


	//----- nvinfo : EIATTR_KPARAM_INFO
	.align		4
.L_357:
        /*0138*/ 	.byte	0x04, 0x17
        /*013a*/ 	.short	(.L_359 - .L_358)
.L_358:
        /*013c*/ 	.word	0x00000000
        /*0140*/ 	.short	0x0005
        /*0142*/ 	.short	0x0020
        /*0144*/ 	.byte	0x00, 0xf0, 0x21, 0x00


	//----- nvinfo : EIATTR_KPARAM_INFO
	.align		4
.L_359:
        /*0148*/ 	.byte	0x04, 0x17
        /*014a*/ 	.short	(.L_361 - .L_360)
.L_360:
        /*014c*/ 	.word	0x00000000
        /*0150*/ 	.short	0x0004
        /*0152*/ 	.short	0x0018
        /*0154*/ 	.byte	0x00, 0xf0, 0x21, 0x00


	//----- nvinfo : EIATTR_KPARAM_INFO
	.align		4
.L_361:
        /*0158*/ 	.byte	0x04, 0x17
        /*015a*/ 	.short	(.L_363 - .L_362)
.L_362:
        /*015c*/ 	.word	0x00000000
        /*0160*/ 	.short	0x0003
        /*0162*/ 	.short	0x0010
        /*0164*/ 	.byte	0x00, 0xf0, 0x21, 0x00


	//----- nvinfo : EIATTR_KPARAM_INFO
	.align		4
.L_363:
        /*0168*/ 	.byte	0x04, 0x17
        /*016a*/ 	.short	(.L_365 - .L_364)
.L_364:
        /*016c*/ 	.word	0x00000000
        /*0170*/ 	.short	0x0002
        /*0172*/ 	.short	0x0008
        /*0174*/ 	.byte	0x00, 0xf0, 0x11, 0x00


	//----- nvinfo : EIATTR_KPARAM_INFO
	.align		4
.L_365:
        /*0178*/ 	.byte	0x04, 0x17
        /*017a*/ 	.short	(.L_367 - .L_366)
.L_366:
        /*017c*/ 	.word	0x00000000
        /*0180*/ 	.short	0x0001
        /*0182*/ 	.short	0x0004
        /*0184*/ 	.byte	0x00, 0xf0, 0x11, 0x00


	//----- nvinfo : EIATTR_KPARAM_INFO
	.align		4
.L_367:
        /*0188*/ 	.byte	0x04, 0x17
        /*018a*/ 	.short	(.L_369 - .L_368)
.L_368:
        /*018c*/ 	.word	0x00000000
        /*0190*/ 	.short	0x0000
        /*0192*/ 	.short	0x0000
        /*0194*/ 	.byte	0x00, 0xf0, 0x11, 0x00


	//----- nvinfo : EIATTR_SPARSE_MMA_MASK
	.align		4
.L_369:
        /*0198*/ 	.byte	0x03, 0x50
        /*019a*/ 	.short	0x0000


	//----- nvinfo : EIATTR_MAXREG_COUNT
	.align		4
        /*019c*/ 	.byte	0x03, 0x1b
        /*019e*/ 	.short	0x00ff


	//----- nvinfo : EIATTR_NUM_BARRIERS
	.align		4
        /*01a0*/ 	.byte	0x02, 0x4c
        /*01a2*/ 	.byte	0x01
	.zero		1


	//----- nvinfo : EIATTR_MERCURY_ISA_VERSION
	.align		4
        /*01a4*/ 	.byte	0x03, 0x5f
        /*01a6*/ 	.short	0x0101


	//----- nvinfo : EIATTR_INT_WARP_WIDE_INSTR_OFFSETS
	.align		4
        /*01a8*/ 	.byte	0x04, 0x31
        /*01aa*/ 	.short	(.L_371 - .L_370)


	//   ....[0]....
.L_370:
        /*01ac*/ 	.word	0x000009a0


	//   ....[1]....
        /*01b0*/ 	.word	0x000009b0


	//----- nvinfo : EIATTR_COOP_GROUP_MASK_REGIDS
	.align		4
.L_371:
        /*01b4*/ 	.byte	0x04, 0x29
        /*01b6*/ 	.short	(.L_373 - .L_372)


	//   ....[0]....
.L_372:
        /*01b8*/ 	.word	0xffffffff


	//   ....[1]....
        /*01bc*/ 	.word	0xffffffff


	//   ....[2]....
        /*01c0*/ 	.word	0xffffffff


	//   ....[3]....
        /*01c4*/ 	.word	0xffffffff


	//   ....[4]....
        /*01c8*/ 	.word	0xffffffff


	//   ....[5]....
        /*01cc*/ 	.word	0xffffffff


	//   ....[6]....
        /*01d0*/ 	.word	0xffffffff


	//   ....[7]....
        /*01d4*/ 	.word	0xffffffff


	//----- nvinfo : EIATTR_COOP_GROUP_INSTR_OFFSETS
	.align		4
.L_373:
        /*01d8*/ 	.byte	0x04, 0x28
        /*01da*/ 	.short	(.L_375 - .L_374)


	//   ....[0]....
.L_374:
        /*01dc*/ 	.word	0x00000330


	//   ....[1]....
        /*01e0*/ 	.word	0x00000670


	//   ....[2]....
        /*01e4*/ 	.word	0x00000760


	//   ....[3]....
        /*01e8*/ 	.word	0x000008d0


	//   ....[4]....
        /*01ec*/ 	.word	0x000008f0


	//   ....[5]....
        /*01f0*/ 	.word	0x00000910


	//   ....[6]....
        /*01f4*/ 	.word	0x00000930


	//   ....[7]....
        /*01f8*/ 	.word	0x00000950


	//----- nvinfo : EIATTR_EXIT_INSTR_OFFSETS
	.align		4
.L_375:
        /*01fc*/ 	.byte	0x04, 0x1c
        /*01fe*/ 	.short	(.L_377 - .L_376)


	//   ....[0]....
.L_376:
        /*0200*/ 	.word	0x00000eb0


	//   ....[1]....
        /*0204*/ 	.word	0x00001130


	//----- nvinfo : EIATTR_CRS_STACK_SIZE
	.align		4
.L_377:
        /*0208*/ 	.byte	0x04, 0x1e
        /*020a*/ 	.short	(.L_379 - .L_378)
.L_378:
        /*020c*/ 	.word	0x00000000


	//----- nvinfo : EIATTR_CBANK_PARAM_SIZE
	.align		4
.L_379:
        /*0210*/ 	.byte	0x03, 0x19
        /*0212*/ 	.short	0x00a0


	//----- nvinfo : EIATTR_PARAM_CBANK
	.align		4
        /*0214*/ 	.byte	0x04, 0x0a
        /*0216*/ 	.short	(.L_381 - .L_380)
	.align		4
.L_380:
        /*0218*/ 	.word	index@(.nv.constant0._ZN5flash32prepare_varlen_num_blocks_kernelILi4ELb0EEEviiiPKiS2_S2_S2_S2_S2_iiiiiN7cutlass10FastDivmodES4_PiS5_S5_S5_S5_bbbi)
        /*021c*/ 	.short	0x0210
        /*021e*/ 	.short	0x00a0


	//----- nvinfo : EIATTR_SW_WAR
	.align		4
.L_381:
        /*0220*/ 	.byte	0x04, 0x36
        /*0222*/ 	.short	(.L_383 - .L_382)
.L_382:
        /*0224*/ 	.word	0x00000008
.L_383:


//--------------------- .nv.info._ZN5flash32prepare_varlen_num_blocks_kernelILi2ELb0EEEviiiPKiS2_S2_S2_S2_S2_iiiiiN7cutlass10FastDivmodES4_PiS5_S5_S5_S5_bbbi --------------------------
	.section	.nv.info._ZN5flash32prepare_varlen_num_blocks_kernelILi2ELb0EEEviiiPKiS2_S2_S2_S2_S2_iiiiiN7cutlass10FastDivmodES4_PiS5_S5_S5_S5_bbbi,"",@"SHT_CUDA_INFO"
	.sectionflags	@""
	.align	4


	//----- nvinfo : EIATTR_CUDA_API_VERSION
	.align		4
        /*0000*/ 	.byte	0x04, 0x37
        /*0002*/ 	.short	(.L_385 - .L_384)
.L_384:
        /*0004*/ 	.word	0x00000082


	//----- nvinfo : EIATTR_KPARAM_INFO
	.align		4
.L_385:
        /*0008*/ 	.byte	0x04, 0x17
        /*000a*/ 	.short	(.L_387 - .L_386)
.L_386:
        /*000c*/ 	.word	0x00000000
        /*0010*/ 	.short	0x0018
        /*0012*/ 	.short	0x009c
        /*0014*/ 	.byte	0x00, 0xf0, 0x11, 0x00


	//----- nvinfo : EIATTR_KPARAM_INFO
	.align		4
.L_387:
        /*0018*/ 	.byte	0x04, 0x17
        /*001a*/ 	.short	(.L_389 - .L_388)
.L_388:
        /*001c*/ 	.word	0x00000000
        /*0020*/ 	.short	0x0017
        /*0022*/ 	.short	0x009a
        /*0024*/ 	.byte	0x00, 0xf0, 0x05, 0x00


	//----- nvinfo : EIATTR_KPARAM_INFO
	.align		4
.L_389:
        /*0028*/ 	.byte	0x04, 0x17
        /*002a*/ 	.short	(.L_391 - .L_390)
.L_390:
        /*002c*/ 	.word	0x00000000
        /*0030*/ 	.short	0x0016
        /*0032*/ 	.short	0x0099
        /*0034*/ 	.byte	0x00, 0xf0, 0x05, 0x00


	//----- nvinfo : EIATTR_KPARAM_INFO
	.align		4
.L_391:
        /*0038*/ 	.byte	0x04, 0x17
        /*003a*/ 	.short	(.L_393 - .L_392)
.L_392:
        /*003c*/ 	.word	0x00000000
        /*0040*/ 	.short	0x0015
        /*0042*/ 	.short	0x0098
        /*0044*/ 	.byte	0x00, 0xf0, 0x05, 0x00


	//----- nvinfo : EIATTR_KPARAM_INFO
	.align		4
.L_393:
        /*0048*/ 	.byte	0x04, 0x17
        /*004a*/ 	.short	(.L_395 - .L_394)
.L_394:
        /*004c*/ 	.word	0x00000000
        /*0050*/ 	.short	0x0014
        /*0052*/ 	.short	0x0090
        /*0054*/ 	.byte	0x00, 0xf0, 0x21, 0x00


	//----- nvinfo : EIATTR_KPARAM_INFO
	.align		4
.L_395:
        /*0058*/ 	.byte	0x04, 0x17
        /*005a*/ 	.short	(.L_397 - .L_396)
.L_396:
        /*005c*/ 	.word	0x00000000
        /*0060*/ 	.short	0x0013
        /*0062*/ 	.short	0x0088
        /*0064*/ 	.byte	0x00, 0xf0, 0x21, 0x00


	//----- nvinfo : EIATTR_KPARAM_INFO
	.align		4
.L_397:
        /*0068*/ 	.byte	0x04, 0x17
        /*006a*/ 	.short	(.L_399 - .L_398)
.L_398:
        /*006c*/ 	.word	0x00000000
        /*0070*/ 	.short	0x0012
        /*0072*/ 	.short	0x0080
        /*0074*/ 	.byte	0x00, 0xf0, 0x21, 0x00


	//----- nvinfo : EIATTR_KPARAM_INFO
	.align		4
.L_399:
        /*0078*/ 	.byte	0x04, 0x17
        /*007a*/ 	.short	(.L_401 - .L_400)
.L_400:
        /*007c*/ 	.word	0x00000000
        /*0080*/ 	.short	0x0011
        /*0082*/ 	.short	0x0078
        /*0084*/ 	.byte	0x00, 0xf0, 0x21, 0x00


	//----- nvinfo : EIATTR_KPARAM_INFO
	.align		4
.L_401:
        /*0088*/ 	.byte	0x04, 0x17
        /*008a*/ 	.short	(.L_403 - .L_402)
.L_402:
        /*008c*/ 	.word	0x00000000
        /*0090*/ 	.short	0x0010
        /*0092*/ 	.short	0x0070
        /*0094*/ 	.byte	0x00, 0xf0, 0x21, 0x00


	//----- nvinfo : EIATTR_KPARAM_INFO
	.align		4
.L_403:
        /*0098*/ 	.byte	0x04, 0x17
        /*009a*/ 	.short	(.L_405 - .L_404)
.L_404:
        /*009c*/ 	.word	0x00000000
        /*00a0*/ 	.short	0x000f
        /*00a2*/ 	.short	0x0060
        /*00a4*/ 	.byte	0x00, 0xf0, 0x31, 0x00


	//----- nvinfo : EIATTR_KPARAM_INFO
	.align		4
.L_405:
        /*00a8*/ 	.byte	0x04, 0x17
        /*00aa*/ 	.short	(.L_407 - .L_406)
.L_406:
        /*00ac*/ 	.word	0x00000000
        /*00b0*/ 	.short	0x000e
        /*00b2*/ 	.short	0x0054
        /*00b4*/ 	.byte	0x00, 0xf0, 0x31, 0x00


	//----- nvinfo : EIATTR_KPARAM_INFO
	.align		4
.L_407:
        /*00b8*/ 	.byte	0x04, 0x17
        /*00ba*/ 	.short	(.L_409 - .L_408)
.L_408:
        /*00bc*/ 	.word	0x00000000
        /*00c0*/ 	.short	0x000d
        /*00c2*/ 	.short	0x0050
        /*00c4*/ 	.byte	0x00, 0xf0, 0x11, 0x00


	//----- nvinfo : EIATTR_KPARAM_INFO
	.align		4
.L_409:
        /*00c8*/ 	.byte	0x04, 0x17
        /*00ca*/ 	.short	(.L_411 - .L_410)
.L_410:
        /*00cc*/ 	.word	0x00000000
        /*00d0*/ 	.short	0x000c
        /*00d2*/ 	.short	0x004c
        /*00d4*/ 	.byte	0x00, 0xf0, 0x11, 0x00


	//----- nvinfo : EIATTR_KPARAM_INFO
	.align		4
.L_411:
        /*00d8*/ 	.byte	0x04, 0x17
        /*00da*/ 	.short	(.L_413 - .L_412)
.L_412:
        /*00dc*/ 	.word	0x00000000
        /*00e0*/ 	.short	0x000b
        /*00e2*/ 	.short	0x0048
        /*00e4*/ 	.byte	0x00, 0xf0, 0x11, 0x00


	//----- nvinfo : EIATTR_KPARAM_INFO
	.align		4
.L_413:
        /*00e8*/ 	.byte	0x04, 0x17
        /*00ea*/ 	.short	(.L_415 - .L_414)
.L_414:
        /*00ec*/ 	.word	0x00000000
        /*00f0*/ 	.short	0x000a
        /*00f2*/ 	.short	0x0044
        /*00f4*/ 	.byte	0x00, 0xf0, 0x11, 0x00


	//----- nvinfo : EIATTR_KPARAM_INFO
	.align		4
.L_415:
        /*00f8*/ 	.byte	0x04, 0x17
        /*00fa*/ 	.short	(.L_417 - .L_416)
.L_416:
        /*00fc*/ 	.word	0x00000000
        /*0100*/ 	.short	0x0009
        /*0102*/ 	.short	0x0040
        /*0104*/ 	.byte	0x00, 0xf0, 0x11, 0x00


	//----- nvinfo : EIATTR_KPARAM_INFO
	.align		4
.L_417:
        /*0108*/ 	.byte	0x04, 0x17
        /*010a*/ 	.short	(.L_419 - .L_418)
.L_418:
        /*010c*/ 	.word	0x00000000
        /*0110*/ 	.short	0x0008
        /*0112*/ 	.short	0x0038
        /*0114*/ 	.byte	0x00, 0xf0, 0x21, 0x00


	//----- nvinfo : EIATTR_KPARAM_INFO
	.align		4
.L_419:
        /*0118*/ 	.byte	0x04, 0x17
        /*011a*/ 	.short	(.L_421 - .L_420)
.L_420:
        /*011c*/ 	.word	0x00000000
        /*0120*/ 	.short	0x0007
        /*0122*/ 	.short	0x0030
        /*0124*/ 	.byte	0x00, 0xf0, 0x21, 0x00


	//----- nvinfo : EIATTR_KPARAM_INFO
	.align		4
.L_421:
        /*0128*/ 	.byte	0x04, 0x17
        /*012a*/ 	.short	(.L_423 - .L_422)
.L_422:
        /*012c*/ 	.word	0x00000000
        /*0130*/ 	.short	0x0006
        /*0132*/ 	.short	0x0028
        /*0134*/ 	.byte	0x00, 0xf0, 0x21, 0x00


	//----- nvinfo : EIATTR_KPARAM_INFO
	.align		4
.L_423:
        /*0138*/ 	.byte	0x04, 0x17
        /*013a*/ 	.short	(.L_425 - .L_424)
.L_424:
        /*013c*/ 	.word	0x00000000
        /*0140*/ 	.short	0x0005
        /*0142*/ 	.short	0x0020
        /*0144*/ 	.byte	0x00, 0xf0, 0x21, 0x00


	//----- nvinfo : EIATTR_KPARAM_INFO
	.align		4
.L_425:
        /*0148*/ 	.byte	0x04, 0x17
        /*014a*/ 	.short	(.L_427 - .L_426)
.L_426:
        /*014c*/ 	.word	0x00000000
        /*0150*/ 	.short	0x0004
        /*0152*/ 	.short	0x0018
        /*0154*/ 	.byte	0x00, 0xf0, 0x21, 0x00


	//----- nvinfo : EIATTR_KPARAM_INFO
	.align		4
.L_427:
        /*0158*/ 	.byte	0x04, 0x17
        /*015a*/ 	.short	(.L_429 - .L_428)
.L_428:
        /*015c*/ 	.word	0x00000000
        /*0160*/ 	.short	0x0003
        /*0162*/ 	.short	0x0010
        /*0164*/ 	.byte	0x00, 0xf0, 0x21, 0x00


	//----- nvinfo : EIATTR_KPARAM_INFO
	.align		4
.L_429:
        /*0168*/ 	.byte	0x04, 0x17
        /*016a*/ 	.short	(.L_431 - .L_430)
.L_430:
        /*016c*/ 	.word	0x00000000
        /*0170*/ 	.short	0x0002
        /*0172*/ 	.short	0x0008
        /*0174*/ 	.byte	0x00, 0xf0, 0x11, 0x00


	//----- nvinfo : EIATTR_KPARAM_INFO
	.align		4
.L_431:
        /*0178*/ 	.byte	0x04, 0x17
        /*017a*/ 	.short	(.L_433 - .L_432)
.L_432:
        /*017c*/ 	.word	0x00000000
        /*0180*/ 	.short	0x0001
        /*0182*/ 	.short	0x0004
        /*0184*/ 	.byte	0x00, 0xf0, 0x11, 0x00


	//----- nvinfo : EIATTR_KPARAM_INFO
	.align		4
.L_433:
        /*0188*/ 	.byte	0x04, 0x17
        /*018a*/ 	.short	(.L_435 - .L_434)
.L_434:
        /*018c*/ 	.word	0x00000000
        /*0190*/ 	.short	0x0000
        /*0192*/ 	.short	0x0000
        /*0194*/ 	.byte	0x00, 0xf0, 0x11, 0x00


	//----- nvinfo : EIATTR_SPARSE_MMA_MASK
	.align		4
.L_435:
        /*0198*/ 	.byte	0x03, 0x50
        /*019a*/ 	.short	0x0000


	//----- nvinfo : EIATTR_MAXREG_COUNT
	.align		4
        /*019c*/ 	.byte	0x03, 0x1b
        /*019e*/ 	.short	0x00ff


	//----- nvinfo : EIATTR_NUM_BARRIERS
	.align		4
        /*01a0*/ 	.byte	0x02, 0x4c
        /*01a2*/ 	.byte	0x01
	.zero		1


	//----- nvinfo : EIATTR_MERCURY_ISA_VERSION
	.align		4
        /*01a4*/ 	.byte	0x03, 0x5f
        /*01a6*/ 	.short	0x0101


	//----- nvinfo : EIATTR_INT_WARP_WIDE_INSTR_OFFSETS
	.align		4
        /*01a8*/ 	.byte	0x04, 0x31
        /*01aa*/ 	.short	(.L_437 - .L_436)


	//   ....[0]....
.L_436:
        /*01ac*/ 	.word	0x000009a0


	//   ....[1]....
        /*01b0*/ 	.word	0x000009b0


	//----- nvinfo : EIATTR_COOP_GROUP_MASK_REGIDS
	.align		4
.L_437:
        /*01b4*/ 	.byte	0x04, 0x29
        /*01b6*/ 	.short	(.L_439 - .L_438)


	//   ....[0]....
.L_438:
        /*01b8*/ 	.word	0xffffffff


	//   ....[1]....
        /*01bc*/ 	.word	0xffffffff


	//   ....[2]....
        /*01c0*/ 	.word	0xffffffff


	//   ....[3]....
        /*01c4*/ 	.word	0xffffffff


	//   ....[4]....
        /*01c8*/ 	.word	0xffffffff


	//   ....[5]....
        /*01cc*/ 	.word	0xffffffff


	//   ....[6]....
        /*01d0*/ 	.word	0xffffffff


	//   ....[7]....
        /*01d4*/ 	.word	0xffffffff


	//----- nvinfo : EIATTR_COOP_GROUP_INSTR_OFFSETS
	.align		4
.L_439:
        /*01d8*/ 	.byte	0x04, 0x28
        /*01da*/ 	.short	(.L_441 - .L_440)


	//   ....[0]....
.L_440:
        /*01dc*/ 	.word	0x00000330


	//   ....[1]....
        /*01e0*/ 	.word	0x00000670


	//   ....[2]....
        /*01e4*/ 	.word	0x00000760


	//   ....[3]....
        /*01e8*/ 	.word	0x000008d0


	//   ....[4]....
        /*01ec*/ 	.word	0x000008f0


	//   ....[5]....
        /*01f0*/ 	.word	0x00000910


	//   ....[6]....
        /*01f4*/ 	.word	0x00000930


	//   ....[7]....
        /*01f8*/ 	.word	0x00000950


	//----- nvinfo : EIATTR_EXIT_INSTR_OFFSETS
	.align		4
.L_441:
        /*01fc*/ 	.byte	0x04, 0x1c
        /*01fe*/ 	.short	(.L_443 - .L_442)


	//   ....[0]....
.L_442:
        /*0200*/ 	.word	0x00000eb0


	//   ....[1]....
        /*0204*/ 	.word	0x00001130


	//----- nvinfo : EIATTR_CRS_STACK_SIZE
	.align		4
.L_443:
        /*0208*/ 	.byte	0x04, 0x1e
        /*020a*/ 	.short	(.L_445 - .L_444)
.L_444:
        /*020c*/ 	.word	0x00000000


	//----- nvinfo : EIATTR_CBANK_PARAM_SIZE
	.align		4
.L_445:
        /*0210*/ 	.byte	0x03, 0x19
        /*0212*/ 	.short	0x00a0


	//----- nvinfo : EIATTR_PARAM_CBANK
	.align		4
        /*0214*/ 	.byte	0x04, 0x0a
        /*0216*/ 	.short	(.L_447 - .L_446)
	.align		4
.L_446:
        /*0218*/ 	.word	index@(.nv.constant0._ZN5flash32prepare_varlen_num_blocks_kernelILi2ELb0EEEviiiPKiS2_S2_S2_S2_S2_iiiiiN7cutlass10FastDivmodES4_PiS5_S5_S5_S5_bbbi)
        /*021c*/ 	.short	0x0210
        /*021e*/ 	.short	0x00a0


	//----- nvinfo : EIATTR_SW_WAR
	.align		4
.L_447:
        /*0220*/ 	.byte	0x04, 0x36
        /*0222*/ 	.short	(.L_449 - .L_448)
.L_448:
        /*0224*/ 	.word	0x00000008
.L_449:


//--------------------- .nv.info._ZN5flash32prepare_varlen_num_blocks_kernelILi1ELb0EEEviiiPKiS2_S2_S2_S2_S2_iiiiiN7cutlass10FastDivmodES4_PiS5_S5_S5_S5_bbbi --------------------------
	.section	.nv.info._ZN5flash32prepare_varlen_num_blocks_kernelILi1ELb0EEEviiiPKiS2_S2_S2_S2_S2_iiiiiN7cutlass10FastDivmodES4_PiS5_S5_S5_S5_bbbi,"",@"SHT_CUDA_INFO"
	.sectionflags	@""
	.align	4


	//----- nvinfo : EIATTR_CUDA_API_VERSION
	.align		4
        /*0000*/ 	.byte	0x04, 0x37
        /*0002*/ 	.short	(.L_451 - .L_450)
.L_450:
        /*0004*/ 	.word	0x00000082


	//----- nvinfo : EIATTR_KPARAM_INFO
	.align		4
.L_451:
        /*0008*/ 	.byte	0x04, 0x17
        /*000a*/ 	.short	(.L_453 - .L_452)
.L_452:
        /*000c*/ 	.word	0x00000000
        /*0010*/ 	.short	0x0018
        /*0012*/ 	.short	0x009c
        /*0014*/ 	.byte	0x00, 0xf0, 0x11, 0x00


	//----- nvinfo : EIATTR_KPARAM_INFO
	.align		4
.L_453:
        /*0018*/ 	.byte	0x04, 0x17
        /*001a*/ 	.short	(.L_455 - .L_454)
.L_454:
        /*001c*/ 	.word	0x00000000
        /*0020*/ 	.short	0x0017
        /*0022*/ 	.short	0x009a
        /*0024*/ 	.byte	0x00, 0xf0, 0x05, 0x00


	//----- nvinfo : EIATTR_KPARAM_INFO
	.align		4
.L_455:
        /*0028*/ 	.byte	0x04, 0x17
        /*002a*/ 	.short	(.L_457 - .L_456)
.L_456:
        /*002c*/ 	.word	0x00000000
        /*0030*/ 	.short	0x0016
        /*0032*/ 	.short	0x0099
        /*0034*/ 	.byte	0x00, 0xf0, 0x05, 0x00


	//----- nvinfo : EIATTR_KPARAM_INFO
	.align		4
.L_457:
        /*0038*/ 	.byte	0x04, 0x17
        /*003a*/ 	.short	(.L_459 - .L_458)
.L_458:
        /*003c*/ 	.word	0x00000000
        /*0040*/ 	.short	0x0015
        /*0042*/ 	.short	0x0098
        /*0044*/ 	.byte	0x00, 0xf0, 0x05, 0x00


	//----- nvinfo : EIATTR_KPARAM_INFO
	.align		4
.L_459:
        /*0048*/ 	.byte	0x04, 0x17
        /*004a*/ 	.short	(.L_461 - .L_460)
.L_460:
        /*004c*/ 	.word	0x00000000
        /*0050*/ 	.short	0x0014
        /*0052*/ 	.short	0x0090
        /*0054*/ 	.byte	0x00, 0xf0, 0x21, 0x00


	//----- nvinfo : EIATTR_KPARAM_INFO
	.align		4
.L_461:
        /*0058*/ 	.byte	0x04, 0x17
        /*005a*/ 	.short	(.L_463 - .L_462)
.L_462:
        /*005c*/ 	.word	0x00000000
        /*0060*/ 	.short	0x0013
        /*0062*/ 	.short	0x0088
        /*0064*/ 	.byte	0x00, 0xf0, 0x21, 0x00


	//----- nvinfo : EIATTR_KPARAM_INFO
	.align		4
.L_463:
        /*0068*/ 	.byte	0x04, 0x17
        /*006a*/ 	.short	(.L_465 - .L_464)
.L_464:
        /*006c*/ 	.word	0x00000000
        /*0070*/ 	.short	0x0012
        /*0072*/ 	.short	0x0080
        /*0074*/ 	.byte	0x00, 0xf0, 0x21, 0x00


	//----- nvinfo : EIATTR_KPARAM_INFO
	.align		4
.L_465:
        /*0078*/ 	.byte	0x04, 0x17
        /*007a*/ 	.short	(.L_467 - .L_466)
.L_466:
        /*007c*/ 	.word	0x00000000
        /*0080*/ 	.short	0x0011
        /*0082*/ 	.short	0x0078
        /*0084*/ 	.byte	0x00, 0xf0, 0x21, 0x00


	//----- nvinfo : EIATTR_KPARAM_INFO
	.align		4
.L_467:
        /*0088*/ 	.byte	0x04, 0x17
        /*008a*/ 	.short	(.L_469 - .L_468)
.L_468:
        /*008c*/ 	.word	0x00000000
        /*0090*/ 	.short	0x0010
        /*0092*/ 	.short	0x0070
        /*0094*/ 	.byte	0x00, 0xf0, 0x21, 0x00


	//----- nvinfo : EIATTR_KPARAM_INFO
	.align		4
.L_469:
        /*0098*/ 	.byte	0x04, 0x17
        /*009a*/ 	.short	(.L_471 - .L_470)
.L_470:
        /*009c*/ 	.word	0x00000000
        /*00a0*/ 	.short	0x000f
        /*00a2*/ 	.short	0x0060
        /*00a4*/ 	.byte	0x00, 0xf0, 0x31, 0x00


	//----- nvinfo : EIATTR_KPARAM_INFO
	.align		4
.L_471:
        /*00a8*/ 	.byte	0x04, 0x17
        /*00aa*/ 	.short	(.L_473 - .L_472)
.L_472:
        /*00ac*/ 	.word	0x00000000
        /*00b0*/ 	.short	0x000e
        /*00b2*/ 	.short	0x0054
        /*00b4*/ 	.byte	0x00, 0xf0, 0x31, 0x00


	//----- nvinfo : EIATTR_KPARAM_INFO
	.align		4
.L_473:
        /*00b8*/ 	.byte	0x04, 0x17
        /*00ba*/ 	.short	(.L_475 - .L_474)
.L_474:
        /*00bc*/ 	.word	0x00000000
        /*00c0*/ 	.short	0x000d
        /*00c2*/ 	.short	0x0050
        /*00c4*/ 	.byte	0x00, 0xf0, 0x11, 0x00


	//----- nvinfo : EIATTR_KPARAM_INFO
	.align		4
.L_475:
        /*00c8*/ 	.byte	0x04, 0x17
        /*00ca*/ 	.short	(.L_477 - .L_476)
.L_476:
        /*00cc*/ 	.word	0x00000000
        /*00d0*/ 	.short	0x000c
        /*00d2*/ 	.short	0x004c
        /*00d4*/ 	.byte	0x00, 0xf0, 0x11, 0x00


	//----- nvinfo : EIATTR_KPARAM_INFO
	.align		4
.L_477:
        /*00d8*/ 	.byte	0x04, 0x17
        /*00da*/ 	.short	(.L_479 - .L_478)
.L_478:
        /*00dc*/ 	.word	0x00000000
        /*00e0*/ 	.short	0x000b
        /*00e2*/ 	.short	0x0048
        /*00e4*/ 	.byte	0x00, 0xf0, 0x11, 0x00


	//----- nvinfo : EIATTR_KPARAM_INFO
	.align		4
.L_479:
        /*00e8*/ 	.byte	0x04, 0x17
        /*00ea*/ 	.short	(.L_481 - .L_480)
.L_480:
        /*00ec*/ 	.word	0x00000000
        /*00f0*/ 	.short	0x000a
        /*00f2*/ 	.short	0x0044
        /*00f4*/ 	.byte	0x00, 0xf0, 0x11, 0x00


	//----- nvinfo : EIATTR_KPARAM_INFO
	.align		4
.L_481:
        /*00f8*/ 	.byte	0x04, 0x17
        /*00fa*/ 	.short	(.L_483 - .L_482)
.L_482:
        /*00fc*/ 	.word	0x00000000
        /*0100*/ 	.short	0x0009
        /*0102*/ 	.short	0x0040
        /*0104*/ 	.byte	0x00, 0xf0, 0x11, 0x00


	//----- nvinfo : EIATTR_KPARAM_INFO
	.align		4
.L_483:
        /*0108*/ 	.byte	0x04, 0x17
        /*010a*/ 	.short	(.L_485 - .L_484)
.L_484:
        /*010c*/ 	.word	0x00000000
        /*0110*/ 	.short	0x0008
        /*0112*/ 	.short	0x0038
        /*0114*/ 	.byte	0x00, 0xf0, 0x21, 0x00


	//----- nvinfo : EIATTR_KPARAM_INFO
	.align		4
.L_485:
        /*0118*/ 	.byte	0x04, 0x17
        /*011a*/ 	.short	(.L_487 - .L_486)
.L_486:
        /*011c*/ 	.word	0x00000000
        /*0120*/ 	.short	0x0007
        /*0122*/ 	.short	0x0030
        /*0124*/ 	.byte	0x00, 0xf0, 0x21, 0x00


	//----- nvinfo : EIATTR_KPARAM_INFO
	.align		4
.L_487:
        /*0128*/ 	.byte	0x04, 0x17
        /*012a*/ 	.short	(.L_489 - .L_488)
.L_488:
        /*012c*/ 	.word	0x00000000
        /*0130*/ 	.short	0x0006
        /*0132*/ 	.short	0x0028
        /*0134*/ 	.byte	0x00, 0xf0, 0x21, 0x00


	//----- nvinfo : EIATTR_KPARAM_INFO
	.align		4
.L_489:
        /*0138*/ 	.byte	0x04, 0x17
        /*013a*/ 	.short	(.L_491 - .L_490)
.L_490:
        /*013c*/ 	.word	0x00000000
        /*0140*/ 	.short	0x0005
        /*0142*/ 	.short	0x0020
        /*0144*/ 	.byte	0x00, 0xf0, 0x21, 0x00


	//----- nvinfo : EIATTR_KPARAM_INFO
	.align		4
.L_491:
        /*0148*/ 	.byte	0x04, 0x17
        /*014a*/ 	.short	(.L_493 - .L_492)
.L_492:
        /*014c*/ 	.word	0x00000000
        /*0150*/ 	.short	0x0004
        /*0152*/ 	.short	0x0018
        /*0154*/ 	.byte	0x00, 0xf0, 0x21, 0x00


	//----- nvinfo : EIATTR_KPARAM_INFO
	.align		4
.L_493:
        /*0158*/ 	.byte	0x04, 0x17
        /*015a*/ 	.short	(.L_495 - .L_494)
.L_494:
        /*015c*/ 	.word	0x00000000
        /*0160*/ 	.short	0x0003
        /*0162*/ 	.short	0x0010
        /*0164*/ 	.byte	0x00, 0xf0, 0x21, 0x00


	//----- nvinfo : EIATTR_KPARAM_INFO
	.align		4
.L_495:
        /*0168*/ 	.byte	0x04, 0x17
        /*016a*/ 	.short	(.L_497 - .L_496)
.L_496:
        /*016c*/ 	.word	0x00000000
        /*0170*/ 	.short	0x0002
        /*0172*/ 	.short	0x0008
        /*0174*/ 	.byte	0x00, 0xf0, 0x11, 0x00


	//----- nvinfo : EIATTR_KPARAM_INFO
	.align		4
.L_497:
        /*0178*/ 	.byte	0x04, 0x17
        /*017a*/ 	.short	(.L_499 - .L_498)
.L_498:
        /*017c*/ 	.word	0x00000000
        /*0180*/ 	.short	0x0001
        /*0182*/ 	.short	0x0004
        /*0184*/ 	.byte	0x00, 0xf0, 0x11, 0x00


	//----- nvinfo : EIATTR_KPARAM_INFO
	.align		4
.L_499:
        /*0188*/ 	.byte	0x04, 0x17
        /*018a*/ 	.short	(.L_501 - .L_500)
.L_500:
        /*018c*/ 	.word	0x00000000
        /*0190*/ 	.short	0x0000
        /*0192*/ 	.short	0x0000
        /*0194*/ 	.byte	0x00, 0xf0, 0x11, 0x00


	//----- nvinfo : EIATTR_SPARSE_MMA_MASK
	.align		4
.L_501:
        /*0198*/ 	.byte	0x03, 0x50
        /*019a*/ 	.short	0x0000


	//----- nvinfo : EIATTR_MAXREG_COUNT
	.align		4
        /*019c*/ 	.byte	0x03, 0x1b
        /*019e*/ 	.short	0x00ff


	//----- nvinfo : EIATTR_NUM_BARRIERS
	.align		4
        /*01a0*/ 	.byte	0x02, 0x4c
        /*01a2*/ 	.byte	0x01
	.zero		1


	//----- nvinfo : EIATTR_MERCURY_ISA_VERSION
	.align		4
        /*01a4*/ 	.byte	0x03, 0x5f
        /*01a6*/ 	.short	0x0101


	//----- nvinfo : EIATTR_INT_WARP_WIDE_INSTR_OFFSETS
	.align		4
        /*01a8*/ 	.byte	0x04, 0x31
        /*01aa*/ 	.short	(.L_503 - .L_502)


	//   ....[0]....
.L_502:
        /*01ac*/ 	.word	0x000009a0


	//   ....[1]....
        /*01b0*/ 	.word	0x000009b0


	//----- nvinfo : EIATTR_COOP_GROUP_MASK_REGIDS
	.align		4
.L_503:
        /*01b4*/ 	.byte	0x04, 0x29
        /*01b6*/ 	.short	(.L_505 - .L_504)


	//   ....[0]....
.L_504:
        /*01b8*/ 	.word	0xffffffff


	//   ....[1]....
        /*01bc*/ 	.word	0xffffffff


	//   ....[2]....
        /*01c0*/ 	.word	0xffffffff


	//   ....[3]....
        /*01c4*/ 	.word	0xffffffff


	//   ....[4]....
        /*01c8*/ 	.word	0xffffffff


	//   ....[5]....
        /*01cc*/ 	.word	0xffffffff


	//   ....[6]....
        /*01d0*/ 	.word	0xffffffff


	//   ....[7]....
        /*01d4*/ 	.word	0xffffffff


	//----- nvinfo : EIATTR_COOP_GROUP_INSTR_OFFSETS
	.align		4
.L_505:
        /*01d8*/ 	.byte	0x04, 0x28
        /*01da*/ 	.short	(.L_507 - .L_506)


	//   ....[0]....
.L_506:
        /*01dc*/ 	.word	0x00000330


	//   ....[1]....
        /*01e0*/ 	.word	0x00000670


	//   ....[2]....
        /*01e4*/ 	.word	0x00000760


	//   ....[3]....
        /*01e8*/ 	.word	0x000008d0


	//   ....[4]....
        /*01ec*/ 	.word	0x000008f0


	//   ....[5]....
        /*01f0*/ 	.word	0x00000910


	//   ....[6]....
        /*01f4*/ 	.word	0x00000930


	//   ....[7]....
        /*01f8*/ 	.word	0x00000950


	//----- nvinfo : EIATTR_EXIT_INSTR_OFFSETS
	.align		4
.L_507:
        /*01fc*/ 	.byte	0x04, 0x1c
        /*01fe*/ 	.short	(.L_509 - .L_508)


	//   ....[0]....
.L_508:
        /*0200*/ 	.word	0x00000eb0


	//   ....[1]....
        /*0204*/ 	.word	0x00001130


	//----- nvinfo : EIATTR_CRS_STACK_SIZE
	.align		4
.L_509:
        /*0208*/ 	.byte	0x04, 0x1e
        /*020a*/ 	.short	(.L_511 - .L_510)
.L_510:
        /*020c*/ 	.word	0x00000000


	//----- nvinfo : EIATTR_CBANK_PARAM_SIZE
	.align		4
.L_511:
        /*0210*/ 	.byte	0x03, 0x19
        /*0212*/ 	.short	0x00a0


	//----- nvinfo : EIATTR_PARAM_CBANK
	.align		4
        /*0214*/ 	.byte	0x04, 0x0a
        /*0216*/ 	.short	(.L_513 - .L_512)
	.align		4
.L_512:
        /*0218*/ 	.word	index@(.nv.constant0._ZN5flash32prepare_varlen_num_blocks_kernelILi1ELb0EEEviiiPKiS2_S2_S2_S2_S2_iiiiiN7cutlass10FastDivmodES4_PiS5_S5_S5_S5_bbbi)
        /*021c*/ 	.short	0x0210
        /*021e*/ 	.short	0x00a0


	//----- nvinfo : EIATTR_SW_WAR
	.align		4
.L_513:
        /*0220*/ 	.byte	0x04, 0x36
        /*0222*/ 	.short	(.L_515 - .L_514)
.L_514:
        /*0224*/ 	.word	0x00000008
.L_515:


//--------------------- .nv.info._ZN5flash32prepare_varlen_num_blocks_kernelILi32ELb1EEEviiiPKiS2_S2_S2_S2_S2_iiiiiN7cutlass10FastDivmodES4_PiS5_S5_S5_S5_bbbi --------------------------
	.section	.nv.info._ZN5flash32prepare_varlen_num_blocks_kernelILi32ELb1EEEviiiPKiS2_S2_S2_S2_S2_iiiiiN7cutlass10FastDivmodES4_PiS5_S5_S5_S5_bbbi,"",@"SHT_CUDA_INFO"
	.sectionflags	@""
	.align	4


	//----- nvinfo : EIATTR_CUDA_API_VERSION
	.align		4
        /*0000*/ 	.byte	0x04, 0x37
        /*0002*/ 	.short	(.L_517 - .L_516)
.L_516:
        /*0004*/ 	.word	0x00000082


	//----- nvinfo : EIATTR_KPARAM_INFO
	.align		4
.L_517:
        /*0008*/ 	.byte	0x04, 0x17
        /*000a*/ 	.short	(.L_519 - .L_518)
.L_518:
        /*000c*/ 	.word	0x00000000
        /*0010*/ 	.short	0x0018
        /*0012*/ 	.short	0x009c
        /*0014*/ 	.byte	0x00, 0xf0, 0x11, 0x00


	//----- nvinfo : EIATTR_KPARAM_INFO
	.align		4
.L_519:
        /*0018*/ 	.byte	0x04, 0x17
        /*001a*/ 	.short	(.L_521 - .L_520)
.L_520:
        /*001c*/ 	.word	0x00000000
        /*0020*/ 	.short	0x0017
        /*0022*/ 	.short	0x009a
        /*0024*/ 	.byte	0x00, 0xf0, 0x05, 0x00


	//----- nvinfo : EIATTR_KPARAM_INFO
	.align		4
.L_521:
        /*0028*/ 	.byte	0x04, 0x17
        /*002a*/ 	.short	(.L_523 - .L_522)
.L_522:
        /*002c*/ 	.word	0x00000000
        /*0030*/ 	.short	0x0016
        /*0032*/ 	.short	0x0099
        /*0034*/ 	.byte	0x00, 0xf0, 0x05, 0x00


	//----- nvinfo : EIATTR_KPARAM_INFO
	.align		4
.L_523:
        /*0038*/ 	.byte	0x04, 0x17
        /*003a*/ 	.short	(.L_525 - .L_524)
.L_524:
        /*003c*/ 	.word	0x00000000
        /*0040*/ 	.short	0x0015
        /*0042*/ 	.short	0x0098
        /*0044*/ 	.byte	0x00, 0xf0, 0x05, 0x00


	//----- nvinfo : EIATTR_KPARAM_INFO
	.align		4
.L_525:
        /*0048*/ 	.byte	0x04, 0x17
        /*004a*/ 	.short	(.L_527 - .L_526)
.L_526:
        /*004c*/ 	.word	0x00000000
        /*0050*/ 	.short	0x0014
        /*0052*/ 	.short	0x0090
        /*0054*/ 	.byte	0x00, 0xf0, 0x21, 0x00


	//----- nvinfo : EIATTR_KPARAM_INFO
	.align		4
.L_527:
        /*0058*/ 	.byte	0x04, 0x17
        /*005a*/ 	.short	(.L_529 - .L_528)
.L_528:
        /*005c*/ 	.word	0x00000000
        /*0060*/ 	.short	0x0013
        /*0062*/ 	.short	0x0088
        /*0064*/ 	.byte	0x00, 0xf0, 0x21, 0x00


	//----- nvinfo : EIATTR_KPARAM_INFO
	.align		4
.L_529:
        /*0068*/ 	.byte	0x04, 0x17
        /*006a*/ 	.short	(.L_531 - .L_530)
.L_530:
        /*006c*/ 	.word	0x00000000
        /*0070*/ 	.short	0x0012
        /*0072*/ 	.short	0x0080
        /*0074*/ 	.byte	0x00, 0xf0, 0x21, 0x00


	//----- nvinfo : EIATTR_KPARAM_INFO
	.align		4
.L_531:
        /*0078*/ 	.byte	0x04, 0x17
        /*007a*/ 	.short	(.L_533 - .L_532)
.L_532:
        /*007c*/ 	.word	0x00000000
        /*0080*/ 	.short	0x0011
        /*0082*/ 	.short	0x0078
        /*0084*/ 	.byte	0x00, 0xf0, 0x21, 0x00


	//----- nvinfo : EIATTR_KPARAM_INFO
	.align		4
.L_533:
        /*0088*/ 	.byte	0x04, 0x17
        /*008a*/ 	.short	(.L_535 - .L_534)
.L_534:
        /*008c*/ 	.word	0x00000000
        /*0090*/ 	.short	0x0010
        /*0092*/ 	.short	0x0070
        /*0094*/ 	.byte	0x00, 0xf0, 0x21, 0x00


	//----- nvinfo : EIATTR_KPARAM_INFO
	.align		4
.L_535:
        /*0098*/ 	.byte	0x04, 0x17
        /*009a*/ 	.short	(.L_537 - .L_536)
.L_536:
        /*009c*/ 	.word	0x00000000
        /*00a0*/ 	.short	0x000f
        /*00a2*/ 	.short	0x0060
        /*00a4*/ 	.byte	0x00, 0xf0, 0x31, 0x00


	//----- nvinfo : EIATTR_KPARAM_INFO
	.align		4
.L_537:
        /*00a8*/ 	.byte	0x04, 0x17
        /*00aa*/ 	.short	(.L_539 - .L_538)
.L_538:
        /*00ac*/ 	.word	0x00000000
        /*00b0*/ 	.short	0x000e
        /*00b2*/ 	.short	0x0054
        /*00b4*/ 	.byte	0x00, 0xf0, 0x31, 0x00


	//----- nvinfo : EIATTR_KPARAM_INFO
	.align		4
.L_539:
        /*00b8*/ 	.byte	0x04, 0x17
        /*00ba*/ 	.short	(.L_541 - .L_540)
.L_540:
        /*00bc*/ 	.word	0x00000000
        /*00c0*/ 	.short	0x000d
        /*00c2*/ 	.short	0x0050
        /*00c4*/ 	.byte	0x00, 0xf0, 0x11, 0x00


	//----- nvinfo : EIATTR_KPARAM_INFO
	.align		4
.L_541:
        /*00c8*/ 	.byte	0x04, 0x17
        /*00ca*/ 	.short	(.L_543 - .L_542)
.L_542:
        /*00cc*/ 	.word	0x00000000
        /*00d0*/ 	.short	0x000c
        /*00d2*/ 	.short	0x004c
        /*00d4*/ 	.byte	0x00, 0xf0, 0x11, 0x00


	//----- nvinfo : EIATTR_KPARAM_INFO
	.align		4
.L_543:
        /*00d8*/ 	.byte	0x04, 0x17
        /*00da*/ 	.short	(.L_545 - .L_544)
.L_544:
        /*00dc*/ 	.word	0x00000000
        /*00e0*/ 	.short	0x000b
        /*00e2*/ 	.short	0x0048
        /*00e4*/ 	.byte	0x00, 0xf0, 0x11, 0x00


	//----- nvinfo : EIATTR_KPARAM_INFO
	.align		4
.L_545:
        /*00e8*/ 	.byte	0x04, 0x17
        /*00ea*/ 	.short	(.L_547 - .L_546)
.L_546:
        /*00ec*/ 	.word	0x00000000
        /*00f0*/ 	.short	0x000a
        /*00f2*/ 	.short	0x0044
        /*00f4*/ 	.byte	0x00, 0xf0, 0x11, 0x00


	//----- nvinfo : EIATTR_KPARAM_INFO
	.align		4
.L_547:
        /*00f8*/ 	.byte	0x04, 0x17
        /*00fa*/ 	.short	(.L_549 - .L_548)
.L_548:
        /*00fc*/ 	.word	0x00000000
        /*0100*/ 	.short	0x0009
        /*0102*/ 	.short	0x0040
        /*0104*/ 	.byte	0x00, 0xf0, 0x11, 0x00


	//----- nvinfo : EIATTR_KPARAM_INFO
	.align		4
.L_549:
        /*0108*/ 	.byte	0x04, 0x17
        /*010a*/ 	.short	(.L_551 - .L_550)
.L_550:
        /*010c*/ 	.word	0x00000000
        /*0110*/ 	.short	0x0008
        /*0112*/ 	.short	0x0038
        /*0114*/ 	.byte	0x00, 0xf0, 0x21, 0x00


	//----- nvinfo : EIATTR_KPARAM_INFO
	.align		4
.L_551:
        /*0118*/ 	.byte	0x04, 0x17
        /*011a*/ 	.short	(.L_553 - .L_552)
.L_552:
        /*011c*/ 	.word	0x00000000
        /*0120*/ 	.short	0x0007
        /*0122*/ 	.short	0x0030
        /*0124*/ 	.byte	0x00, 0xf0, 0x21, 0x00


	//----- nvinfo : EIATTR_KPARAM_INFO
	.align		4
.L_553:
        /*0128*/ 	.byte	0x04, 0x17
        /*012a*/ 	.short	(.L_555 - .L_554)
.L_554:
        /*012c*/ 	.word	0x00000000
        /*0130*/ 	.short	0x0006
        /*0132*/ 	.short	0x0028
        /*0134*/ 	.byte	0x00, 0xf0, 0x21, 0x00


	//----- nvinfo : EIATTR_KPARAM_INFO
	.align		4
.L_555:
        /*0138*/ 	.byte	0x04, 0x17
        /*013a*/ 	.short	(.L_557 - .L_556)
.L_556:
        /*013c*/ 	.word	0x00000000
        /*0140*/ 	.short	0x0005
        /*0142*/ 	.short	0x0020
        /*0144*/ 	.byte	0x00, 0xf0, 0x21, 0x00


	//----- nvinfo : EIATTR_KPARAM_INFO
	.align		4
.L_557:
        /*0148*/ 	.byte	0x04, 0x17
        /*014a*/ 	.short	(.L_559 - .L_558)
.L_558:
        /*014c*/ 	.word	0x00000000
        /*0150*/ 	.short	0x0004
        /*0152*/ 	.short	0x0018
        /*0154*/ 	.byte	0x00, 0xf0, 0x21, 0x00


	//----- nvinfo : EIATTR_KPARAM_INFO
	.align		4
.L_559:
        /*0158*/ 	.byte	0x04, 0x17
        /*015a*/ 	.short	(.L_561 - .L_560)
.L_560:
        /*015c*/ 	.word	0x00000000
        /*0160*/ 	.short	0x0003
        /*0162*/ 	.short	0x0010
        /*0164*/ 	.byte	0x00, 0xf0, 0x21, 0x00


	//----- nvinfo : EIATTR_KPARAM_INFO
	.align		4
.L_561:
        /*0168*/ 	.byte	0x04, 0x17
        /*016a*/ 	.short	(.L_563 - .L_562)
.L_562:
        /*016c*/ 	.word	0x00000000
        /*0170*/ 	.short	0x0002
        /*0172*/ 	.short	0x0008
        /*0174*/ 	.byte	0x00, 0xf0, 0x11, 0x00


	//----- nvinfo : EIATTR_KPARAM_INFO
	.align		4
.L_563:
        /*0178*/ 	.byte	0x04, 0x17
        /*017a*/ 	.short	(.L_565 - .L_564)
.L_564:
        /*017c*/ 	.word	0x00000000
        /*0180*/ 	.short	0x0001
        /*0182*/ 	.short	0x0004
        /*0184*/ 	.byte	0x00, 0xf0, 0x11, 0x00


	//----- nvinfo : EIATTR_KPARAM_INFO
	.align		4
.L_565:
        /*0188*/ 	.byte	0x04, 0x17
        /*018a*/ 	.short	(.L_567 - .L_566)
.L_566:
        /*018c*/ 	.word	0x00000000
        /*0190*/ 	.short	0x0000
        /*0192*/ 	.short	0x0000
        /*0194*/ 	.byte	0x00, 0xf0, 0x11, 0x00


	//----- nvinfo : EIATTR_SPARSE_MMA_MASK
	.align		4
.L_567:
        /*0198*/ 	.byte	0x03, 0x50
        /*019a*/ 	.short	0x0000


	//----- nvinfo : EIATTR_MAXREG_COUNT
	.align		4
        /*019c*/ 	.byte	0x03, 0x1b
        /*019e*/ 	.short	0x00ff


	//----- nvinfo : EIATTR_NUM_BARRIERS
	.align		4
        /*01a0*/ 	.byte	0x02, 0x4c
        /*01a2*/ 	.byte	0x01
	.zero		1


	//----- nvinfo : EIATTR_MERCURY_ISA_VERSION
	.align		4
        /*01a4*/ 	.byte	0x03, 0x5f
        /*01a6*/ 	.short	0x0101


	//----- nvinfo : EIATTR_INT_WARP_WIDE_INSTR_OFFSETS
	.align		4
        /*01a8*/ 	.byte	0x04, 0x31
        /*01aa*/ 	.short	(.L_569 - .L_568)


	//   ....[0]....
.L_568:
        /*01ac*/ 	.word	0x000009e0


	//   ....[1]....
        /*01b0*/ 	.word	0x000009f0


	//----- nvinfo : EIATTR_COOP_GROUP_MASK_REGIDS
	.align		4
.L_569:
        /*01b4*/ 	.byte	0x04, 0x29
        /*01b6*/ 	.short	(.L_571 - .L_570)


	//   ....[0]....
.L_570:
        /*01b8*/ 	.word	0xffffffff


	//   ....[1]....
        /*01bc*/ 	.word	0xffffffff


	//   ....[2]....
        /*01c0*/ 	.word	0xffffffff


	//   ....[3]....
        /*01c4*/ 	.word	0xffffffff


	//   ....[4]....
        /*01c8*/ 	.word	0xffffffff


	//   ....[5]....
        /*01cc*/ 	.word	0xffffffff


	//   ....[6]....
        /*01d0*/ 	.word	0xffffffff


	//   ....[7]....
        /*01d4*/ 	.word	0xffffffff


	//----- nvinfo : EIATTR_COOP_GROUP_INSTR_OFFSETS
	.align		4
.L_571:
        /*01d8*/ 	.byte	0x04, 0x28
        /*01da*/ 	.short	(.L_573 - .L_572)


	//   ....[0]....
.L_572:
        /*01dc*/ 	.word	0x00000340


	//   ....[1]....
        /*01e0*/ 	.word	0x000006b0


	//   ....[2]....
        /*01e4*/ 	.word	0x000007a0


	//   ....[3]....
        /*01e8*/ 	.word	0x00000910


	//   ....[4]....
        /*01ec*/ 	.word	0x00000930


	//   ....[5]....
        /*01f0*/ 	.word	0x00000950


	//   ....[6]....
        /*01f4*/ 	.word	0x00000970


	//   ....[7]....
        /*01f8*/ 	.word	0x00000990


	//----- nvinfo : EIATTR_EXIT_INSTR_OFFSETS
	.align		4
.L_573:
        /*01fc*/ 	.byte	0x04, 0x1c
        /*01fe*/ 	.short	(.L_575 - .L_574)


	//   ....[0]....
.L_574:
        /*0200*/ 	.word	0x000013c0


	//   ....[1]....
        /*0204*/ 	.word	0x00001670


	//----- nvinfo : EIATTR_CRS_STACK_SIZE
	.align		4
.L_575:
        /*0208*/ 	.byte	0x04, 0x1e
        /*020a*/ 	.short	(.L_577 - .L_576)
.L_576:
        /*020c*/ 	.word	0x00000000


	//----- nvinfo : EIATTR_CBANK_PARAM_SIZE
	.align		4
.L_577:
        /*0210*/ 	.byte	0x03, 0x19
        /*0212*/ 	.short	0x00a0


	//----- nvinfo : EIATTR_PARAM_CBANK
	.align		4
        /*0214*/ 	.byte	0x04, 0x0a
        /*0216*/ 	.short	(.L_579 - .L_578)
	.align		4
.L_578:
        /*0218*/ 	.word	index@(.nv.constant0._ZN5flash32prepare_varlen_num_blocks_kernelILi32ELb1EEEviiiPKiS2_S2_S2_S2_S2_iiiiiN7cutlass10FastDivmodES4_PiS5_S5_S5_S5_bbbi)
        /*021c*/ 	.short	0x0210
        /*021e*/ 	.short	0x00a0


	//----- nvinfo : EIATTR_SW_WAR
	.align		4
.L_579:
        /*0220*/ 	.byte	0x04, 0x36
        /*0222*/ 	.short	(.L_581 - .L_580)
.L_580:
        /*0224*/ 	.word	0x00000008
.L_581:


//--------------------- .nv.info._ZN5flash32prepare_varlen_num_blocks_kernelILi16ELb1EEEviiiPKiS2_S2_S2_S2_S2_iiiiiN7cutlass10FastDivmodES4_PiS5_S5_S5_S5_bbbi --------------------------
	.section	.nv.info._ZN5flash32prepare_varlen_num_blocks_kernelILi16ELb1EEEviiiPKiS2_S2_S2_S2_S2_iiiiiN7cutlass10FastDivmodES4_PiS5_S5_S5_S5_bbbi,"",@"SHT_CUDA_INFO"
	.sectionflags	@""
	.align	4


	//----- nvinfo : EIATTR_CUDA_API_VERSION
	.align		4
        /*0000*/ 	.byte	0x04, 0x37
        /*0002*/ 	.short	(.L_583 - .L_582)
.L_582:
        /*0004*/ 	.word	0x00000082


	//----- nvinfo : EIATTR_KPARAM_INFO
	.align		4
.L_583:
        /*0008*/ 	.byte	0x04, 0x17
        /*000a*/ 	.short	(.L_585 - .L_584)
.L_584:
        /*000c*/ 	.word	0x00000000
        /*0010*/ 	.short	0x0018
        /*0012*/ 	.short	0x009c
        /*0014*/ 	.byte	0x00, 0xf0, 0x11, 0x00


	//----- nvinfo : EIATTR_KPARAM_INFO
	.align		4
.L_585:
        /*0018*/ 	.byte	0x04, 0x17
        /*001a*/ 	.short	(.L_587 - .L_586)
.L_586:
        /*001c*/ 	.word	0x00000000
        /*0020*/ 	.short	0x0017
        /*0022*/ 	.short	0x009a
        /*0024*/ 	.byte	0x00, 0xf0, 0x05, 0x00


	//----- nvinfo : EIATTR_KPARAM_INFO
	.align		4
.L_587:
        /*0028*/ 	.byte	0x04, 0x17
        /*002a*/ 	.short	(.L_589 - .L_588)
.L_588:
        /*002c*/ 	.word	0x00000000
        /*0030*/ 	.short	0x0016
        /*0032*/ 	.short	0x0099
        /*0034*/ 	.byte	0x00, 0xf0, 0x05, 0x00


	//----- nvinfo : EIATTR_KPARAM_INFO
	.align		4
.L_589:
        /*0038*/ 	.byte	0x04, 0x17
        /*003a*/ 	.short	(.L_591 - .L_590)
.L_590:
        /*003c*/ 	.word	0x00000000
        /*0040*/ 	.short	0x0015
        /*0042*/ 	.short	0x0098
        /*0044*/ 	.byte	0x00, 0xf0, 0x05, 0x00


	//----- nvinfo : EIATTR_KPARAM_INFO
	.align		4
.L_591:
        /*0048*/ 	.byte	0x04, 0x17
        /*004a*/ 	.short	(.L_593 - .L_592)
.L_592:
        /*004c*/ 	.word	0x00000000
        /*0050*/ 	.short	0x0014
        /*0052*/ 	.short	0x0090
        /*0054*/ 	.byte	0x00, 0xf0, 0x21, 0x00


	//----- nvinfo : EIATTR_KPARAM_INFO
	.align		4
.L_593:
        /*0058*/ 	.byte	0x04, 0x17
        /*005a*/ 	.short	(.L_595 - .L_594)
.L_594:
        /*005c*/ 	.word	0x00000000
        /*0060*/ 	.short	0x0013
        /*0062*/ 	.short	0x0088
        /*0064*/ 	.byte	0x00, 0xf0, 0x21, 0x00


	//----- nvinfo : EIATTR_KPARAM_INFO
	.align		4
.L_595:
        /*0068*/ 	.byte	0x04, 0x17
        /*006a*/ 	.short	(.L_597 - .L_596)
.L_596:
        /*006c*/ 	.word	0x00000000
        /*0070*/ 	.short	0x0012
        /*0072*/ 	.short	0x0080
        /*0074*/ 	.byte	0x00, 0xf0, 0x21, 0x00


	//----- nvinfo : EIATTR_KPARAM_INFO
	.align		4
.L_597:
        /*0078*/ 	.byte	0x04, 0x17
        /*007a*/ 	.short	(.L_599 - .L_598)
.L_598:
        /*007c*/ 	.word	0x00000000
        /*0080*/ 	.short	0x0011
        /*0082*/ 	.short	0x0078
        /*0084*/ 	.byte	0x00, 0xf0, 0x21, 0x00


	//----- nvinfo : EIATTR_KPARAM_INFO
	.align		4
.L_599:
        /*0088*/ 	.byte	0x04, 0x17
        /*008a*/ 	.short	(.L_601 - .L_600)
.L_600:
        /*008c*/ 	.word	0x00000000
        /*0090*/ 	.short	0x0010
        /*0092*/ 	.short	0x0070
        /*0094*/ 	.byte	0x00, 0xf0, 0x21, 0x00


	//----- nvinfo : EIATTR_KPARAM_INFO
	.align		4
.L_601:
        /*0098*/ 	.byte	0x04, 0x17
        /*009a*/ 	.short	(.L_603 - .L_602)
.L_602:
        /*009c*/ 	.word	0x00000000
        /*00a0*/ 	.short	0x000f
        /*00a2*/ 	.short	0x0060
        /*00a4*/ 	.byte	0x00, 0xf0, 0x31, 0x00


	//----- nvinfo : EIATTR_KPARAM_INFO
	.align		4
.L_603:
        /*00a8*/ 	.byte	0x04, 0x17
        /*00aa*/ 	.short	(.L_605 - .L_604)
.L_604:
        /*00ac*/ 	.word	0x00000000
        /*00b0*/ 	.short	0x000e
        /*00b2*/ 	.short	0x0054
        /*00b4*/ 	.byte	0x00, 0xf0, 0x31, 0x00


	//----- nvinfo : EIATTR_KPARAM_INFO
	.align		4
.L_605:
        /*00b8*/ 	.byte	0x04, 0x17
        /*00ba*/ 	.short	(.L_607 - .L_606)
.L_606:
        /*00bc*/ 	.word	0x00000000
        /*00c0*/ 	.short	0x000d
        /*00c2*/ 	.short	0x0050
        /*00c4*/ 	.byte	0x00, 0xf0, 0x11, 0x00


	//----- nvinfo : EIATTR_KPARAM_INFO
	.align		4
.L_607:
        /*00c8*/ 	.byte	0x04, 0x17
        /*00ca*/ 	.short	(.L_609 - .L_608)
.L_608:
        /*00cc*/ 	.word	0x00000000
        /*00d0*/ 	.short	0x000c
        /*00d2*/ 	.short	0x004c
        /*00d4*/ 	.byte	0x00, 0xf0, 0x11, 0x00


	//----- nvinfo : EIATTR_KPARAM_INFO
	.align		4
.L_609:
        /*00d8*/ 	.byte	0x04, 0x17
        /*00da*/ 	.short	(.L_611 - .L_610)
.L_610:
        /*00dc*/ 	.word	0x00000000
        /*00e0*/ 	.short	0x000b
        /*00e2*/ 	.short	0x0048
        /*00e4*/ 	.byte	0x00, 0xf0, 0x11, 0x00


	//----- nvinfo : EIATTR_KPARAM_INFO
	.align		4
.L_611:
        /*00e8*/ 	.byte	0x04, 0x17
        /*00ea*/ 	.short	(.L_613 - .L_612)
.L_612:
        /*00ec*/ 	.word	0x00000000
        /*00f0*/ 	.short	0x000a
        /*00f2*/ 	.short	0x0044
        /*00f4*/ 	.byte	0x00, 0xf0, 0x11, 0x00


	//----- nvinfo : EIATTR_KPARAM_INFO
	.align		4
.L_613:
        /*00f8*/ 	.byte	0x04, 0x17
        /*00fa*/ 	.short	(.L_615 - .L_614)
.L_614:
        /*00fc*/ 	.word	0x00000000
        /*0100*/ 	.short	0x0009
        /*0102*/ 	.short	0x0040
        /*0104*/ 	.byte	0x00, 0xf0, 0x11, 0x00


	//----- nvinfo : EIATTR_KPARAM_INFO
	.align		4
.L_615:
        /*0108*/ 	.byte	0x04, 0x17
        /*010a*/ 	.short	(.L_617 - .L_616)
.L_616:
        /*010c*/ 	.word	0x00000000
        /*0110*/ 	.short	0x0008
        /*0112*/ 	.short	0x0038
        /*0114*/ 	.byte	0x00, 0xf0, 0x21, 0x00


	//----- nvinfo : EIATTR_KPARAM_INFO
	.align		4
.L_617:
        /*0118*/ 	.byte	0x04, 0x17
        /*011a*/ 	.short	(.L_619 - .L_618)
.L_618:
        /*011c*/ 	.word	0x00000000
        /*0120*/ 	.short	0x0007
        /*0122*/ 	.short	0x0030
        /*0124*/ 	.byte	0x00, 0xf0, 0x21, 0x00


	//----- nvinfo : EIATTR_KPARAM_INFO
	.align		4
.L_619:
        /*0128*/ 	.byte	0x04, 0x17
        /*012a*/ 	.short	(.L_621 - .L_620)
.L_620:
        /*012c*/ 	.word	0x00000000
        /*0130*/ 	.short	0x0006
        /*0132*/ 	.short	0x0028
        /*0134*/ 	.byte	0x00, 0xf0, 0x21, 0x00


	//----- nvinfo : EIATTR_KPARAM_INFO
	.align		4
.L_621:
        /*0138*/ 	.byte	0x04, 0x17
        /*013a*/ 	.short	(.L_623 - .L_622)
.L_622:
        /*013c*/ 	.word	0x00000000
        /*0140*/ 	.short	0x0005
        /*0142*/ 	.short	0x0020
        /*0144*/ 	.byte	0x00, 0xf0, 0x21, 0x00


	//----- nvinfo : EIATTR_KPARAM_INFO
	.align		4
.L_623:
        /*0148*/ 	.byte	0x04, 0x17
        /*014a*/ 	.short	(.L_625 - .L_624)
.L_624:
        /*014c*/ 	.word	0x00000000
        /*0150*/ 	.short	0x0004
        /*0152*/ 	.short	0x0018
        /*0154*/ 	.byte	0x00, 0xf0, 0x21, 0x00


	//----- nvinfo : EIATTR_KPARAM_INFO
	.align		4
.L_625:
        /*0158*/ 	.byte	0x04, 0x17
        /*015a*/ 	.short	(.L_627 - .L_626)
.L_626:
        /*015c*/ 	.word	0x00000000
        /*0160*/ 	.short	0x0003
        /*0162*/ 	.short	0x0010
        /*0164*/ 	.byte	0x00, 0xf0, 0x21, 0x00


	//----- nvinfo : EIATTR_KPARAM_INFO
	.align		4
.L_627:
        /*0168*/ 	.byte	0x04, 0x17
        /*016a*/ 	.short	(.L_629 - .L_628)
.L_628:
        /*016c*/ 	.word	0x00000000
        /*0170*/ 	.short	0x0002
        /*0172*/ 	.short	0x0008
        /*0174*/ 	.byte	0x00, 0xf0, 0x11, 0x00


	//----- nvinfo : EIATTR_KPARAM_INFO
	.align		4
.L_629:
        /*0178*/ 	.byte	0x04, 0x17
        /*017a*/ 	.short	(.L_631 - .L_630)
.L_630:
        /*017c*/ 	.word	0x00000000
        /*0180*/ 	.short	0x0001
        /*0182*/ 	.short	0x0004
        /*0184*/ 	.byte	0x00, 0xf0, 0x11, 0x00


	//----- nvinfo : EIATTR_KPARAM_INFO
	.align		4
.L_631:
        /*0188*/ 	.byte	0x04, 0x17
        /*018a*/ 	.short	(.L_633 - .L_632)
.L_632:
        /*018c*/ 	.word	0x00000000
        /*0190*/ 	.short	0x0000
        /*0192*/ 	.short	0x0000
        /*0194*/ 	.byte	0x00, 0xf0, 0x11, 0x00


	//----- nvinfo : EIATTR_SPARSE_MMA_MASK
	.align		4
.L_633:
        /*0198*/ 	.byte	0x03, 0x50
        /*019a*/ 	.short	0x0000


	//----- nvinfo : EIATTR_MAXREG_COUNT
	.align		4
        /*019c*/ 	.byte	0x03, 0x1b
        /*019e*/ 	.short	0x00ff


	//----- nvinfo : EIATTR_NUM_BARRIERS
	.align		4
        /*01a0*/ 	.byte	0x02, 0x4c
        /*01a2*/ 	.byte	0x01
	.zero		1


	//----- nvinfo : EIATTR_MERCURY_ISA_VERSION
	.align		4
        /*01a4*/ 	.byte	0x03, 0x5f
        /*01a6*/ 	.short	0x0101


	//----- nvinfo : EIATTR_INT_WARP_WIDE_INSTR_OFFSETS
	.align		4
        /*01a8*/ 	.byte	0x04, 0x31
        /*01aa*/ 	.short	(.L_635 - .L_634)


	//   ....[0]....
.L_634:
        /*01ac*/ 	.word	0x000009e0


	//   ....[1]....
        /*01b0*/ 	.word	0x000009f0


	//----- nvinfo : EIATTR_COOP_GROUP_MASK_REGIDS
	.align		4
.L_635:
        /*01b4*/ 	.byte	0x04, 0x29
        /*01b6*/ 	.short	(.L_637 - .L_636)


	//   ....[0]....
.L_636:
        /*01b8*/ 	.word	0xffffffff


	//   ....[1]....
        /*01bc*/ 	.word	0xffffffff


	//   ....[2]....
        /*01c0*/ 	.word	0xffffffff


	//   ....[3]....
        /*01c4*/ 	.word	0xffffffff


	//   ....[4]....
        /*01c8*/ 	.word	0xffffffff


	//   ....[5]....
        /*01cc*/ 	.word	0xffffffff


	//   ....[6]....
        /*01d0*/ 	.word	0xffffffff


	//   ....[7]....
        /*01d4*/ 	.word	0xffffffff


	//----- nvinfo : EIATTR_COOP_GROUP_INSTR_OFFSETS
	.align		4
.L_637:
        /*01d8*/ 	.byte	0x04, 0x28
        /*01da*/ 	.short	(.L_639 - .L_638)


	//   ....[0]....
.L_638:
        /*01dc*/ 	.word	0x00000340


	//   ....[1]....
        /*01e0*/ 	.word	0x000006b0


	//   ....[2]....
        /*01e4*/ 	.word	0x000007a0


	//   ....[3]....
        /*01e8*/ 	.word	0x00000910


	//   ....[4]....
        /*01ec*/ 	.word	0x00000930


	//   ....[5]....
        /*01f0*/ 	.word	0x00000950


	//   ....[6]....
        /*01f4*/ 	.word	0x00000970


	//   ....[7]....
        /*01f8*/ 	.word	0x00000990


	//----- nvinfo : EIATTR_EXIT_INSTR_OFFSETS
	.align		4
.L_639:
        /*01fc*/ 	.byte	0x04, 0x1c
        /*01fe*/ 	.short	(.L_641 - .L_640)


	//   ....[0]....
.L_640:
        /*0200*/ 	.word	0x000013c0


	//   ....[1]....
        /*0204*/ 	.word	0x00001670


	//----- nvinfo : EIATTR_CRS_STACK_SIZE
	.align		4
.L_641:
        /*0208*/ 	.byte	0x04, 0x1e
        /*020a*/ 	.short	(.L_643 - .L_642)
.L_642:
        /*020c*/ 	.word	0x00000000


	//----- nvinfo : EIATTR_CBANK_PARAM_SIZE
	.align		4
.L_643:
        /*0210*/ 	.byte	0x03, 0x19
        /*0212*/ 	.short	0x00a0


	//----- nvinfo : EIATTR_PARAM_CBANK
	.align		4
        /*0214*/ 	.byte	0x04, 0x0a
        /*0216*/ 	.short	(.L_645 - .L_644)
	.align		4
.L_644:
        /*0218*/ 	.word	index@(.nv.constant0._ZN5flash32prepare_varlen_num_blocks_kernelILi16ELb1EEEviiiPKiS2_S2_S2_S2_S2_iiiiiN7cutlass10FastDivmodES4_PiS5_S5_S5_S5_bbbi)
        /*021c*/ 	.short	0x0210
        /*021e*/ 	.short	0x00a0


	//----- nvinfo : EIATTR_SW_WAR
	.align		4
.L_645:
        /*0220*/ 	.byte	0x04, 0x36
        /*0222*/ 	.short	(.L_647 - .L_646)
.L_646:
        /*0224*/ 	.word	0x00000008
.L_647:


//--------------------- .nv.info._ZN5flash32prepare_varlen_num_blocks_kernelILi8ELb1EEEviiiPKiS2_S2_S2_S2_S2_iiiiiN7cutlass10FastDivmodES4_PiS5_S5_S5_S5_bbbi --------------------------
	.section	.nv.info._ZN5flash32prepare_varlen_num_blocks_kernelILi8ELb1EEEviiiPKiS2_S2_S2_S2_S2_iiiiiN7cutlass10FastDivmodES4_PiS5_S5_S5_S5_bbbi,"",@"SHT_CUDA_INFO"
	.sectionflags	@""
	.align	4


	//----- nvinfo : EIATTR_CUDA_API_VERSION
	.align		4
        /*0000*/ 	.byte	0x04, 0x37
        /*0002*/ 	.short	(.L_649 - .L_648)
.L_648:
        /*0004*/ 	.word	0x00000082


	//----- nvinfo : EIATTR_KPARAM_INFO
	.align		4
.L_649:
        /*0008*/ 	.byte	0x04, 0x17
        /*000a*/ 	.short	(.L_651 - .L_650)
.L_650:
        /*000c*/ 	.word	0x00000000
        /*0010*/ 	.short	0x0018
        /*0012*/ 	.short	0x009c
        /*0014*/ 	.byte	0x00, 0xf0, 0x11, 0x00


	//----- nvinfo : EIATTR_KPARAM_INFO
	.align		4
.L_651:
        /*0018*/ 	.byte	0x04, 0x17
        /*001a*/ 	.short	(.L_653 - .L_652)
.L_652:
        /*001c*/ 	.word	0x00000000
        /*0020*/ 	.short	0x0017
        /*0022*/ 	.short	0x009a
        /*0024*/ 	.byte	0x00, 0xf0, 0x05, 0x00


	//----- nvinfo : EIATTR_KPARAM_INFO
	.align		4
.L_653:
        /*0028*/ 	.byte	0x04, 0x17
        /*002a*/ 	.short	(.L_655 - .L_654)
.L_654:
        /*002c*/ 	.word	0x00000000
        /*0030*/ 	.short	0x0016
        /*0032*/ 	.short	0x0099
        /*0034*/ 	.byte	0x00, 0xf0, 0x05, 0x00


	//----- nvinfo : EIATTR_KPARAM_INFO
	.align		4
.L_655:
        /*0038*/ 	.byte	0x04, 0x17
        /*003a*/ 	.short	(.L_657 - .L_656)
.L_656:
        /*003c*/ 	.word	0x00000000
        /*0040*/ 	.short	0x0015
        /*0042*/ 	.short	0x0098
        /*0044*/ 	.byte	0x00, 0xf0, 0x05, 0x00


	//----- nvinfo : EIATTR_KPARAM_INFO
	.align		4
.L_657:
        /*0048*/ 	.byte	0x04, 0x17
        /*004a*/ 	.short	(.L_659 - .L_658)
.L_658:
        /*004c*/ 	.word	0x00000000
        /*0050*/ 	.short	0x0014
        /*0052*/ 	.short	0x0090
        /*0054*/ 	.byte	0x00, 0xf0, 0x21, 0x00


	//----- nvinfo : EIATTR_KPARAM_INFO
	.align		4
.L_659:
        /*0058*/ 	.byte	0x04, 0x17
        /*005a*/ 	.short	(.L_661 - .L_660)
.L_660:
        /*005c*/ 	.word	0x00000000
        /*0060*/ 	.short	0x0013
        /*0062*/ 	.short	0x0088
        /*0064*/ 	.byte	0x00, 0xf0, 0x21, 0x00


	//----- nvinfo : EIATTR_KPARAM_INFO
	.align		4
.L_661:
        /*0068*/ 	.byte	0x04, 0x17
        /*006a*/ 	.short	(.L_663 - .L_662)
.L_662:
        /*006c*/ 	.word	0x00000000
        /*0070*/ 	.short	0x0012
        /*0072*/ 	.short	0x0080
        /*0074*/ 	.byte	0x00, 0xf0, 0x21, 0x00


	//----- nvinfo : EIATTR_KPARAM_INFO
	.align		4
.L_663:
        /*0078*/ 	.byte	0x04, 0x17
        /*007a*/ 	.short	(.L_665 - .L_664)
.L_664:
        /*007c*/ 	.word	0x00000000
        /*0080*/ 	.short	0x0011
        /*0082*/ 	.short	0x0078
        /*0084*/ 	.byte	0x00, 0xf0, 0x21, 0x00


	//----- nvinfo : EIATTR_KPARAM_INFO
	.align		4
.L_665:
        /*0088*/ 	.byte	0x04, 0x17
        /*008a*/ 	.short	(.L_667 - .L_666)
.L_666:
        /*008c*/ 	.word	0x00000000
        /*0090*/ 	.short	0x0010
        /*0092*/ 	.short	0x0070
        /*0094*/ 	.byte	0x00, 0xf0, 0x21, 0x00


	//----- nvinfo : EIATTR_KPARAM_INFO
	.align		4
.L_667:
        /*0098*/ 	.byte	0x04, 0x17
        /*009a*/ 	.short	(.L_669 - .L_668)
.L_668:
        /*009c*/ 	.word	0x00000000
        /*00a0*/ 	.short	0x000f
        /*00a2*/ 	.short	0x0060
        /*00a4*/ 	.byte	0x00, 0xf0, 0x31, 0x00


	//----- nvinfo : EIATTR_KPARAM_INFO
	.align		4
.L_669:
        /*00a8*/ 	.byte	0x04, 0x17
        /*00aa*/ 	.short	(.L_671 - .L_670)
.L_670:
        /*00ac*/ 	.word	0x00000000
        /*00b0*/ 	.short	0x000e
        /*00b2*/ 	.short	0x0054
        /*00b4*/ 	.byte	0x00, 0xf0, 0x31, 0x00


	//----- nvinfo : EIATTR_KPARAM_INFO
	.align		4
.L_671:
        /*00b8*/ 	.byte	0x04, 0x17
        /*00ba*/ 	.short	(.L_673 - .L_672)
.L_672:
        /*00bc*/ 	.word	0x00000000
        /*00c0*/ 	.short	0x000d
        /*00c2*/ 	.short	0x0050
        /*00c4*/ 	.byte	0x00, 0xf0, 0x11, 0x00


	//----- nvinfo : EIATTR_KPARAM_INFO
	.align		4
.L_673:
        /*00c8*/ 	.byte	0x04, 0x17
        /*00ca*/ 	.short	(.L_675 - .L_674)
.L_674:
        /*00cc*/ 	.word	0x00000000
        /*00d0*/ 	.short	0x000c
        /*00d2*/ 	.short	0x004c
        /*00d4*/ 	.byte	0x00, 0xf0, 0x11, 0x00


	//----- nvinfo : EIATTR_KPARAM_INFO
	.align		4
.L_675:
        /*00d8*/ 	.byte	0x04, 0x17
        /*00da*/ 	.short	(.L_677 - .L_676)
.L_676:
        /*00dc*/ 	.word	0x00000000
        /*00e0*/ 	.short	0x000b
        /*00e2*/ 	.short	0x0048
        /*00e4*/ 	.byte	0x00, 0xf0, 0x11, 0x00


	//----- nvinfo : EIATTR_KPARAM_INFO
	.align		4
.L_677:
        /*00e8*/ 	.byte	0x04, 0x17
        /*00ea*/ 	.short	(.L_679 - .L_678)
.L_678:
        /*00ec*/ 	.word	0x00000000
        /*00f0*/ 	.short	0x000a
        /*00f2*/ 	.short	0x0044
        /*00f4*/ 	.byte	0x00, 0xf0, 0x11, 0x00


	//----- nvinfo : EIATTR_KPARAM_INFO
	.align		4
.L_679:
        /*00f8*/ 	.byte	0x04, 0x17
        /*00fa*/ 	.short	(.L_681 - .L_680)
.L_680:
        /*00fc*/ 	.word	0x00000000
        /*0100*/ 	.short	0x0009
        /*0102*/ 	.short	0x0040
        /*0104*/ 	.byte	0x00, 0xf0, 0x11, 0x00


	//----- nvinfo : EIATTR_KPARAM_INFO
	.align		4
.L_681:
        /*0108*/ 	.byte	0x04, 0x17
        /*010a*/ 	.short	(.L_683 - .L_682)
.L_682:
        /*010c*/ 	.word	0x00000000
        /*0110*/ 	.short	0x0008
        /*0112*/ 	.short	0x0038
        /*0114*/ 	.byte	0x00, 0xf0, 0x21, 0x00


	//----- nvinfo : EIATTR_KPARAM_INFO
	.align		4
.L_683:
        /*0118*/ 	.byte	0x04, 0x17
        /*011a*/ 	.short	(.L_685 - .L_684)
.L_684:
        /*011c*/ 	.word	0x00000000
        /*0120*/ 	.short	0x0007
        /*0122*/ 	.short	0x0030
        /*0124*/ 	.byte	0x00, 0xf0, 0x21, 0x00


	//----- nvinfo : EIATTR_KPARAM_INFO
	.align		4
.L_685:
        /*0128*/ 	.byte	0x04, 0x17
        /*012a*/ 	.short	(.L_687 - .L_686)
.L_686:
        /*012c*/ 	.word	0x00000000
        /*0130*/ 	.short	0x0006
        /*0132*/ 	.short	0x0028
        /*0134*/ 	.byte	0x00, 0xf0, 0x21, 0x00


	//----- nvinfo : EIATTR_KPARAM_INFO
	.align		4
.L_687:
        /*0138*/ 	.byte	0x04, 0x17
        /*013a*/ 	.short	(.L_689 - .L_688)
.L_688:
        /*013c*/ 	.word	0x00000000
        /*0140*/ 	.short	0x0005
        /*0142*/ 	.short	0x0020
        /*0144*/ 	.byte	0x00, 0xf0, 0x21, 0x00


	//----- nvinfo : EIATTR_KPARAM_INFO
	.align		4
.L_689:
        /*0148*/ 	.byte	0x04, 0x17
        /*014a*/ 	.short	(.L_691 - .L_690)
.L_690:
        /*014c*/ 	.word	0x00000000
        /*0150*/ 	.short	0x0004
        /*0152*/ 	.short	0x0018
        /*0154*/ 	.byte	0x00, 0xf0, 0x21, 0x00


	//----- nvinfo : EIATTR_KPARAM_INFO
	.align		4
.L_691:
        /*0158*/ 	.byte	0x04, 0x17
        /*015a*/ 	.short	(.L_693 - .L_692)
.L_692:
        /*015c*/ 	.word	0x00000000
        /*0160*/ 	.short	0x0003
        /*0162*/ 	.short	0x0010
        /*0164*/ 	.byte	0x00, 0xf0, 0x21, 0x00


	//----- nvinfo : EIATTR_KPARAM_INFO
	.align		4
.L_693:
        /*0168*/ 	.byte	0x04, 0x17
        /*016a*/ 	.short	(.L_695 - .L_694)
.L_694:
        /*016c*/ 	.word	0x00000000
        /*0170*/ 	.short	0x0002
        /*0172*/ 	.short	0x0008
        /*0174*/ 	.byte	0x00, 0xf0, 0x11, 0x00


	//----- nvinfo : EIATTR_KPARAM_INFO
	.align		4
.L_695:
        /*0178*/ 	.byte	0x04, 0x17
        /*017a*/ 	.short	(.L_697 - .L_696)
.L_696:
        /*017c*/ 	.word	0x00000000
        /*0180*/ 	.short	0x0001
        /*0182*/ 	.short	0x0004
        /*0184*/ 	.byte	0x00, 0xf0, 0x11, 0x00


	//----- nvinfo : EIATTR_KPARAM_INFO
	.align		4
.L_697:
        /*0188*/ 	.byte	0x04, 0x17
        /*018a*/ 	.short	(.L_699 - .L_698)
.L_698:
        /*018c*/ 	.word	0x00000000
        /*0190*/ 	.short	0x0000
        /*0192*/ 	.short	0x0000
        /*0194*/ 	.byte	0x00, 0xf0, 0x11, 0x00


	//----- nvinfo : EIATTR_SPARSE_MMA_MASK
	.align		4
.L_699:
        /*0198*/ 	.byte	0x03, 0x50
        /*019a*/ 	.short	0x0000


	//----- nvinfo : EIATTR_MAXREG_COUNT
	.align		4
        /*019c*/ 	.byte	0x03, 0x1b
        /*019e*/ 	.short	0x00ff


	//----- nvinfo : EIATTR_NUM_BARRIERS
	.align		4
        /*01a0*/ 	.byte	0x02, 0x4c
        /*01a2*/ 	.byte	0x01
	.zero		1


	//----- nvinfo : EIATTR_MERCURY_ISA_VERSION
	.align		4
        /*01a4*/ 	.byte	0x03, 0x5f
        /*01a6*/ 	.short	0x0101


	//----- nvinfo : EIATTR_INT_WARP_WIDE_INSTR_OFFSETS
	.align		4
        /*01a8*/ 	.byte	0x04, 0x31
        /*01aa*/ 	.short	(.L_701 - .L_700)


	//   ....[0]....
.L_700:
        /*01ac*/ 	.word	0x000009e0


	//   ....[1]....
        /*01b0*/ 	.word	0x000009f0


	//----- nvinfo : EIATTR_COOP_GROUP_MASK_REGIDS
	.align		4
.L_701:
        /*01b4*/ 	.byte	0x04, 0x29
        /*01b6*/ 	.short	(.L_703 - .L_702)


	//   ....[0]....
.L_702:
        /*01b8*/ 	.word	0xffffffff


	//   ....[1]....
        /*01bc*/ 	.word	0xffffffff


	//   ....[2]....
        /*01c0*/ 	.word	0xffffffff


	//   ....[3]....
        /*01c4*/ 	.word	0xffffffff


	//   ....[4]....
        /*01c8*/ 	.word	0xffffffff


	//   ....[5]....
        /*01cc*/ 	.word	0xffffffff


	//   ....[6]....
        /*01d0*/ 	.word	0xffffffff


	//   ....[7]....
        /*01d4*/ 	.word	0xffffffff


	//----- nvinfo : EIATTR_COOP_GROUP_INSTR_OFFSETS
	.align		4
.L_703:
        /*01d8*/ 	.byte	0x04, 0x28
        /*01da*/ 	.short	(.L_705 - .L_704)


	//   ....[0]....
.L_704:
        /*01dc*/ 	.word	0x00000340


	//   ....[1]....
        /*01e0*/ 	.word	0x000006b0


	//   ....[2]....
        /*01e4*/ 	.word	0x000007a0


	//   ....[3]....
        /*01e8*/ 	.word	0x00000910


	//   ....[4]....
        /*01ec*/ 	.word	0x00000930


	//   ....[5]....
        /*01f0*/ 	.word	0x00000950


	//   ....[6]....
        /*01f4*/ 	.word	0x00000970


	//   ....[7]....
        /*01f8*/ 	.word	0x00000990


	//----- nvinfo : EIATTR_EXIT_INSTR_OFFSETS
	.align		4
.L_705:
        /*01fc*/ 	.byte	0x04, 0x1c
        /*01fe*/ 	.short	(.L_707 - .L_706)


	//   ....[0]....
.L_706:
        /*0200*/ 	.word	0x000013c0


	//   ....[1]....
        /*0204*/ 	.word	0x00001670


	//----- nvinfo : EIATTR_CRS_STACK_SIZE
	.align		4
.L_707:
        /*0208*/ 	.byte	0x04, 0x1e
        /*020a*/ 	.short	(.L_709 - .L_708)
.L_708:
        /*020c*/ 	.word	0x00000000


	//----- nvinfo : EIATTR_CBANK_PARAM_SIZE
	.align		4
.L_709:
        /*0210*/ 	.byte	0x03, 0x19
        /*0212*/ 	.short	0x00a0


	//----- nvinfo : EIATTR_PARAM_CBANK
	.align		4
        /*0214*/ 	.byte	0x04, 0x0a
        /*0216*/ 	.short	(.L_711 - .L_710)
	.align		4
.L_710:
        /*0218*/ 	.word	index@(.nv.constant0._ZN5flash32prepare_varlen_num_blocks_kernelILi8ELb1EEEviiiPKiS2_S2_S2_S2_S2_iiiiiN7cutlass10FastDivmodES4_PiS5_S5_S5_S5_bbbi)
        /*021c*/ 	.short	0x0210
        /*021e*/ 	.short	0x00a0


	//----- nvinfo : EIATTR_SW_WAR
	.align		4
.L_711:
        /*0220*/ 	.byte	0x04, 0x36
        /*0222*/ 	.short	(.L_713 - .L_712)
.L_712:
        /*0224*/ 	.word	0x00000008
.L_713:


//--------------------- .nv.info._ZN5flash32prepare_varlen_num_blocks_kernelILi4ELb1EEEviiiPKiS2_S2_S2_S2_S2_iiiiiN7cutlass10FastDivmodES4_PiS5_S5_S5_S5_bbbi --------------------------
	.section	.nv.info._ZN5flash32prepare_varlen_num_blocks_kernelILi4ELb1EEEviiiPKiS2_S2_S2_S2_S2_iiiiiN7cutlass10FastDivmodES4_PiS5_S5_S5_S5_bbbi,"",@"SHT_CUDA_INFO"
	.sectionflags	@""
	.align	4


	//----- nvinfo : EIATTR_CUDA_API_VERSION
	.align		4
        /*0000*/ 	.byte	0x04, 0x37
        /*0002*/ 	.short	(.L_715 - .L_714)
.L_714:
        /*0004*/ 	.word	0x00000082


	//----- nvinfo : EIATTR_KPARAM_INFO
	.align		4
.L_715:
        /*0008*/ 	.byte	0x04, 0x17
        /*000a*/ 	.short	(.L_717 - .L_716)
.L_716:
        /*000c*/ 	.word	0x00000000
        /*0010*/ 	.short	0x0018
        /*0012*/ 	.short	0x009c
        /*0014*/ 	.byte	0x00, 0xf0, 0x11, 0x00


	//----- nvinfo : EIATTR_KPARAM_INFO
	.align		4
.L_717:
        /*0018*/ 	.byte	0x04, 0x17
        /*001a*/ 	.short	(.L_719 - .L_718)
.L_718:
        /*001c*/ 	.word	0x00000000
        /*0020*/ 	.short	0x0017
        /*0022*/ 	.short	0x009a
        /*0024*/ 	.byte	0x00, 0xf0, 0x05, 0x00


	//----- nvinfo : EIATTR_KPARAM_INFO
	.align		4
.L_719:
        /*0028*/ 	.byte	0x04, 0x17
        /*002a*/ 	.short	(.L_721 - .L_720)
.L_720:
        /*002c*/ 	.word	0x00000000
        /*0030*/ 	.short	0x0016
        /*0032*/ 	.short	0x0099
        /*0034*/ 	.byte	0x00, 0xf0, 0x05, 0x00


	//----- nvinfo : EIATTR_KPARAM_INFO
	.align		4
.L_721:
        /*0038*/ 	.byte	0x04, 0x17
        /*003a*/ 	.short	(.L_723 - .L_722)
.L_722:
        /*003c*/ 	.word	0x00000000
        /*0040*/ 	.short	0x0015
        /*0042*/ 	.short	0x0098
        /*0044*/ 	.byte	0x00, 0xf0, 0x05, 0x00


	//----- nvinfo : EIATTR_KPARAM_INFO
	.align		4
.L_723:
        /*0048*/ 	.byte	0x04, 0x17
        /*004a*/ 	.short	(.L_725 - .L_724)
.L_724:
        /*004c*/ 	.word	0x00000000
        /*0050*/ 	.short	0x0014
        /*0052*/ 	.short	0x0090
        /*0054*/ 	.byte	0x00, 0xf0, 0x21, 0x00


	//----- nvinfo : EIATTR_KPARAM_INFO
	.align		4
.L_725:
        /*0058*/ 	.byte	0x04, 0x17
        /*005a*/ 	.short	(.L_727 - .L_726)
.L_726:
        /*005c*/ 	.word	0x00000000
        /*0060*/ 	.short	0x0013
        /*0062*/ 	.short	0x0088
        /*0064*/ 	.byte	0x00, 0xf0, 0x21, 0x00


	//----- nvinfo : EIATTR_KPARAM_INFO
	.align		4
.L_727:
        /*0068*/ 	.byte	0x04, 0x17
        /*006a*/ 	.short	(.L_729 - .L_728)
.L_728:
        /*006c*/ 	.word	0x00000000
        /*0070*/ 	.short	0x0012
        /*0072*/ 	.short	0x0080
        /*0074*/ 	.byte	0x00, 0xf0, 0x21, 0x00


	//----- nvinfo : EIATTR_KPARAM_INFO
	.align		4
.L_729:
        /*0078*/ 	.byte	0x04, 0x17
        /*007a*/ 	.short	(.L_731 - .L_730)
.L_730:
        /*007c*/ 	.word	0x00000000
        /*0080*/ 	.short	0x0011
        /*0082*/ 	.short	0x0078
        /*0084*/ 	.byte	0x00, 0xf0, 0x21, 0x00


	//----- nvinfo : EIATTR_KPARAM_INFO
	.align		4
.L_731:
        /*0088*/ 	.byte	0x04, 0x17
        /*008a*/ 	.short	(.L_733 - .L_732)
.L_732:
        /*008c*/ 	.word	0x00000000
        /*0090*/ 	.short	0x0010
        /*0092*/ 	.short	0x0070
        /*0094*/ 	.byte	0x00, 0xf0, 0x21, 0x00


	//----- nvinfo : EIATTR_KPARAM_INFO
	.align		4
.L_733:
        /*0098*/ 	.byte	0x04, 0x17
        /*009a*/ 	.short	(.L_735 - .L_734)
.L_734:
        /*009c*/ 	.word	0x00000000
        /*00a0*/ 	.short	0x000f
        /*00a2*/ 	.short	0x0060
        /*00a4*/ 	.byte	0x00, 0xf0, 0x31, 0x00


	//----- nvinfo : EIATTR_KPARAM_INFO
	.align		4
.L_735:
        /*00a8*/ 	.byte	0x04, 0x17
        /*00aa*/ 	.short	(.L_737 - .L_736)
.L_736:
        /*00ac*/ 	.word	0x00000000
        /*00b0*/ 	.short	0x000e
        /*00b2*/ 	.short	0x0054
        /*00b4*/ 	.byte	0x00, 0xf0, 0x31, 0x00


	//----- nvinfo : EIATTR_KPARAM_INFO
	.align		4
.L_737:
        /*00b8*/ 	.byte	0x04, 0x17
        /*00ba*/ 	.short	(.L_739 - .L_738)
.L_738:
        /*00bc*/ 	.word	0x00000000
        /*00c0*/ 	.short	0x000d
        /*00c2*/ 	.short	0x0050
        /*00c4*/ 	.byte	0x00, 0xf0, 0x11, 0x00


	//----- nvinfo : EIATTR_KPARAM_INFO
	.align		4
.L_739:
        /*00c8*/ 	.byte	0x04, 0x17
        /*00ca*/ 	.short	(.L_741 - .L_740)
.L_740:
        /*00cc*/ 	.word	0x00000000
        /*00d0*/ 	.short	0x000c
        /*00d2*/ 	.short	0x004c
        /*00d4*/ 	.byte	0x00, 0xf0, 0x11, 0x00


	//----- nvinfo : EIATTR_KPARAM_INFO
	.align		4
.L_741:
        /*00d8*/ 	.byte	0x04, 0x17
        /*00da*/ 	.short	(.L_743 - .L_742)
.L_742:
        /*00dc*/ 	.word	0x00000000
        /*00e0*/ 	.short	0x000b
        /*00e2*/ 	.short	0x0048
        /*00e4*/ 	.byte	0x00, 0xf0, 0x11, 0x00


	//----- nvinfo : EIATTR_KPARAM_INFO
	.align		4
.L_743:
        /*00e8*/ 	.byte	0x04, 0x17
        /*00ea*/ 	.short	(.L_745 - .L_744)
.L_744:
        /*00ec*/ 	.word	0x00000000
        /*00f0*/ 	.short	0x000a
        /*00f2*/ 	.short	0x0044
        /*00f4*/ 	.byte	0x00, 0xf0, 0x11, 0x00


	//----- nvinfo : EIATTR_KPARAM_INFO
	.align		4
.L_745:
        /*00f8*/ 	.byte	0x04, 0x17
        /*00fa*/ 	.short	(.L_747 - .L_746)
.L_746:
        /*00fc*/ 	.word	0x00000000
        /*0100*/ 	.short	0x0009
        /*0102*/ 	.short	0x0040
        /*0104*/ 	.byte	0x00, 0xf0, 0x11, 0x00


	//----- nvinfo : EIATTR_KPARAM_INFO
	.align		4
.L_747:
        /*0108*/ 	.byte	0x04, 0x17
        /*010a*/ 	.short	(.L_749 - .L_748)
.L_748:
        /*010c*/ 	.word	0x00000000
        /*0110*/ 	.short	0x0008
        /*0112*/ 	.short	0x0038
        /*0114*/ 	.byte	0x00, 0xf0, 0x21, 0x00


	//----- nvinfo : EIATTR_KPARAM_INFO
	.align		4
.L_749:
        /*0118*/ 	.byte	0x04, 0x17
        /*011a*/ 	.short	(.L_751 - .L_750)
.L_750:
        /*011c*/ 	.word	0x00000000
        /*0120*/ 	.short	0x0007
        /*0122*/ 	.short	0x0030
        /*0124*/ 	.byte	0x00, 0xf0, 0x21, 0x00


	//----- nvinfo : EIATTR_KPARAM_INFO
	.align		4
.L_751:
        /*0128*/ 	.byte	0x04, 0x17
        /*012a*/ 	.short	(.L_753 - .L_752)
.L_752:
        /*012c*/ 	.word	0x00000000
        /*0130*/ 	.short	0x0006
        /*0132*/ 	.short	0x0028
        /*0134*/ 	.byte	0x00, 0xf0, 0x21, 0x00


	//----- nvinfo : EIATTR_KPARAM_INFO
	.align		4
.L_753:
        /*0138*/ 	.byte	0x04, 0x17
        /*013a*/ 	.short	(.L_755 - .L_754)
.L_754:
        /*013c*/ 	.word	0x00000000
        /*0140*/ 	.short	0x0005
        /*0142*/ 	.short	0x0020
        /*0144*/ 	.byte	0x00, 0xf0, 0x21, 0x00


	//----- nvinfo : EIATTR_KPARAM_INFO
	.align		4
.L_755:
        /*0148*/ 	.byte	0x04, 0x17
        /*014a*/ 	.short	(.L_757 - .L_756)
.L_756:
        /*014c*/ 	.word	0x00000000
        /*0150*/ 	.short	0x0004
        /*0152*/ 	.short	0x0018
        /*0154*/ 	.byte	0x00, 0xf0, 0x21, 0x00


	//----- nvinfo : EIATTR_KPARAM_INFO
	.align		4
.L_757:
        /*0158*/ 	.byte	0x04, 0x17
        /*015a*/ 	.short	(.L_759 - .L_758)
.L_758:
        /*015c*/ 	.word	0x00000000
        /*0160*/ 	.short	0x0003
        /*0162*/ 	.short	0x0010
        /*0164*/ 	.byte	0x00, 0xf0, 0x21, 0x00


	//----- nvinfo : EIATTR_KPARAM_INFO
	.align		4
.L_759:
        /*0168*/ 	.byte	0x04, 0x17
        /*016a*/ 	.short	(.L_761 - .L_760)
.L_760:
        /*016c*/ 	.word	0x00000000
        /*0170*/ 	.short	0x0002
        /*0172*/ 	.short	0x0008
        /*0174*/ 	.byte	0x00, 0xf0, 0x11, 0x00


	//----- nvinfo : EIATTR_KPARAM_INFO
	.align		4
.L_761:
        /*0178*/ 	.byte	0x04, 0x17
        /*017a*/ 	.short	(.L_763 - .L_762)
.L_762:
        /*017c*/ 	.word	0x00000000
        /*0180*/ 	.short	0x0001
        /*0182*/ 	.short	0x0004
        /*0184*/ 	.byte	0x00, 0xf0, 0x11, 0x00


	//----- nvinfo : EIATTR_KPARAM_INFO
	.align		4
.L_763:
        /*0188*/ 	.byte	0x04, 0x17
        /*018a*/ 	.short	(.L_765 - .L_764)
.L_764:
        /*018c*/ 	.word	0x00000000
        /*0190*/ 	.short	0x0000
        /*0192*/ 	.short	0x0000
        /*0194*/ 	.byte	0x00, 0xf0, 0x11, 0x00


	//----- nvinfo : EIATTR_SPARSE_MMA_MASK
	.align		4
.L_765:
        /*0198*/ 	.byte	0x03, 0x50
        /*019a*/ 	.short	0x0000


	//----- nvinfo : EIATTR_MAXREG_COUNT
	.align		4
        /*019c*/ 	.byte	0x03, 0x1b
        /*019e*/ 	.short	0x00ff


	//----- nvinfo : EIATTR_NUM_BARRIERS
	.align		4
        /*01a0*/ 	.byte	0x02, 0x4c
        /*01a2*/ 	.byte	0x01
	.zero		1


	//----- nvinfo : EIATTR_MERCURY_ISA_VERSION
	.align		4
        /*01a4*/ 	.byte	0x03, 0x5f
        /*01a6*/ 	.short	0x0101


	//----- nvinfo : EIATTR_INT_WARP_WIDE_INSTR_OFFSETS
	.align		4
        /*01a8*/ 	.byte	0x04, 0x31
        /*01aa*/ 	.short	(.L_767 - .L_766)


	//   ....[0]....
.L_766:
        /*01ac*/ 	.word	0x000009e0


	//   ....[1]....
        /*01b0*/ 	.word	0x000009f0


	//----- nvinfo : EIATTR_COOP_GROUP_MASK_REGIDS
	.align		4
.L_767:
        /*01b4*/ 	.byte	0x04, 0x29
        /*01b6*/ 	.short	(.L_769 - .L_768)


	//   ....[0]....
.L_768:
        /*01b8*/ 	.word	0xffffffff


	//   ....[1]....
        /*01bc*/ 	.word	0xffffffff


	//   ....[2]....
        /*01c0*/ 	.word	0xffffffff


	//   ....[3]....
        /*01c4*/ 	.word	0xffffffff


	//   ....[4]....
        /*01c8*/ 	.word	0xffffffff


	//   ....[5]....
        /*01cc*/ 	.word	0xffffffff


	//   ....[6]....
        /*01d0*/ 	.word	0xffffffff


	//   ....[7]....
        /*01d4*/ 	.word	0xffffffff


	//----- nvinfo : EIATTR_COOP_GROUP_INSTR_OFFSETS
	.align		4
.L_769:
        /*01d8*/ 	.byte	0x04, 0x28
        /*01da*/ 	.short	(.L_771 - .L_770)


	//   ....[0]....
.L_770:
        /*01dc*/ 	.word	0x00000340


	//   ....[1]....
        /*01e0*/ 	.word	0x000006b0


	//   ....[2]....
        /*01e4*/ 	.word	0x000007a0


	//   ....[3]....
        /*01e8*/ 	.word	0x00000910


	//   ....[4]....
        /*01ec*/ 	.word	0x00000930


	//   ....[5]....
        /*01f0*/ 	.word	0x00000950


	//   ....[6]....
        /*01f4*/ 	.word	0x00000970


	//   ....[7]....
        /*01f8*/ 	.word	0x00000990


	//----- nvinfo : EIATTR_EXIT_INSTR_OFFSETS
	.align		4
.L_771:
        /*01fc*/ 	.byte	0x04, 0x1c
        /*01fe*/ 	.short	(.L_773 - .L_772)


	//   ....[0]....
.L_772:
        /*0200*/ 	.word	0x000013c0


	//   ....[1]....
        /*0204*/ 	.word	0x00001670


	//----- nvinfo : EIATTR_CRS_STACK_SIZE
	.align		4
.L_773:
        /*0208*/ 	.byte	0x04, 0x1e
        /*020a*/ 	.short	(.L_775 - .L_774)
.L_774:
        /*020c*/ 	.word	0x00000000


	//----- nvinfo : EIATTR_CBANK_PARAM_SIZE
	.align		4
.L_775:
        /*0210*/ 	.byte	0x03, 0x19
        /*0212*/ 	.short	0x00a0


	//----- nvinfo : EIATTR_PARAM_CBANK
	.align		4
        /*0214*/ 	.byte	0x04, 0x0a
        /*0216*/ 	.short	(.L_777 - .L_776)
	.align		4
.L_776:
        /*0218*/ 	.word	index@(.nv.constant0._ZN5flash32prepare_varlen_num_blocks_kernelILi4ELb1EEEviiiPKiS2_S2_S2_S2_S2_iiiiiN7cutlass10FastDivmodES4_PiS5_S5_S5_S5_bbbi)
        /*021c*/ 	.short	0x0210
        /*021e*/ 	.short	0x00a0


	//----- nvinfo : EIATTR_SW_WAR
	.align		4
.L_777:
        /*0220*/ 	.byte	0x04, 0x36
        /*0222*/ 	.short	(.L_779 - .L_778)
.L_778:
        /*0224*/ 	.word	0x00000008
.L_779:


//--------------------- .nv.info._ZN5flash32prepare_varlen_num_blocks_kernelILi2ELb1EEEviiiPKiS2_S2_S2_S2_S2_iiiiiN7cutlass10FastDivmodES4_PiS5_S5_S5_S5_bbbi --------------------------
	.section	.nv.info._ZN5flash32prepare_varlen_num_blocks_kernelILi2ELb1EEEviiiPKiS2_S2_S2_S2_S2_iiiiiN7cutlass10FastDivmodES4_PiS5_S5_S5_S5_bbbi,"",@"SHT_CUDA_INFO"
	.sectionflags	@""
	.align	4


	//----- nvinfo : EIATTR_CUDA_API_VERSION
	.align		4
        /*0000*/ 	.byte	0x04, 0x37
        /*0002*/ 	.short	(.L_781 - .L_780)
.L_780:
        /*0004*/ 	.word	0x00000082


	//----- nvinfo : EIATTR_KPARAM_INFO
	.align		4
.L_781:
        /*0008*/ 	.byte	0x04, 0x17
        /*000a*/ 	.short	(.L_783 - .L_782)
.L_782:
        /*000c*/ 	.word	0x00000000
        /*0010*/ 	.short	0x0018
        /*0012*/ 	.short	0x009c
        /*0014*/ 	.byte	0x00, 0xf0, 0x11, 0x00


	//----- nvinfo : EIATTR_KPARAM_INFO
	.align		4
.L_783:
        /*0018*/ 	.byte	0x04, 0x17
        /*001a*/ 	.short	(.L_785 - .L_784)
.L_784:
        /*001c*/ 	.word	0x00000000
        /*0020*/ 	.short	0x0017
        /*0022*/ 	.short	0x009a
        /*0024*/ 	.byte	0x00, 0xf0, 0x05, 0x00


	//----- nvinfo : EIATTR_KPARAM_INFO
	.align		4
.L_785:
        /*0028*/ 	.byte	0x04, 0x17
        /*002a*/ 	.short	(.L_787 - .L_786)
.L_786:
        /*002c*/ 	.word	0x00000000
        /*0030*/ 	.short	0x0016
        /*0032*/ 	.short	0x0099
        /*0034*/ 	.byte	0x00, 0xf0, 0x05, 0x00


	//----- nvinfo : EIATTR_KPARAM_INFO
	.align		4
.L_787:
        /*0038*/ 	.byte	0x04, 0x17
        /*003a*/ 	.short	(.L_789 - .L_788)
.L_788:
        /*003c*/ 	.word	0x00000000
        /*0040*/ 	.short	0x0015
        /*0042*/ 	.short	0x0098
        /*0044*/ 	.byte	0x00, 0xf0, 0x05, 0x00


	//----- nvinfo : EIATTR_KPARAM_INFO
	.align		4
.L_789:
        /*0048*/ 	.byte	0x04, 0x17
        /*004a*/ 	.short	(.L_791 - .L_790)
.L_790:
        /*004c*/ 	.word	0x00000000
        /*0050*/ 	.short	0x0014
        /*0052*/ 	.short	0x0090
        /*0054*/ 	.byte	0x00, 0xf0, 0x21, 0x00


	//----- nvinfo : EIATTR_KPARAM_INFO
	.align		4
.L_791:
        /*0058*/ 	.byte	0x04, 0x17
        /*005a*/ 	.short	(.L_793 - .L_792)
.L_792:
        /*005c*/ 	.word	0x00000000
        /*0060*/ 	.short	0x0013
        /*0062*/ 	.short	0x0088
        /*0064*/ 	.byte	0x00, 0xf0, 0x21, 0x00


	//----- nvinfo : EIATTR_KPARAM_INFO
	.align		4
.L_793:
        /*0068*/ 	.byte	0x04, 0x17
        /*006a*/ 	.short	(.L_795 - .L_794)
.L_794:
        /*006c*/ 	.word	0x00000000
        /*0070*/ 	.short	0x0012
        /*0072*/ 	.short	0x0080
        /*0074*/ 	.byte	0x00, 0xf0, 0x21, 0x00


	//----- nvinfo : EIATTR_KPARAM_INFO
	.align		4
.L_795:
        /*0078*/ 	.byte	0x04, 0x17
        /*007a*/ 	.short	(.L_797 - .L_796)
.L_796:
        /*007c*/ 	.word	0x00000000
        /*0080*/ 	.short	0x0011
        /*0082*/ 	.short	0x0078
        /*0084*/ 	.byte	0x00, 0xf0, 0x21, 0x00


	//----- nvinfo : EIATTR_KPARAM_INFO
	.align		4
.L_797:
        /*0088*/ 	.byte	0x04, 0x17
        /*008a*/ 	.short	(.L_799 - .L_798)
.L_798:
        /*008c*/ 	.word	0x00000000
        /*0090*/ 	.short	0x0010
        /*0092*/ 	.short	0x0070
        /*0094*/ 	.byte	0x00, 0xf0, 0x21, 0x00


	//----- nvinfo : EIATTR_KPARAM_INFO
	.align		4
.L_799:
        /*0098*/ 	.byte	0x04, 0x17
        /*009a*/ 	.short	(.L_801 - .L_800)
.L_800:
        /*009c*/ 	.word	0x00000000
        /*00a0*/ 	.short	0x000f
        /*00a2*/ 	.short	0x0060
        /*00a4*/ 	.byte	0x00, 0xf0, 0x31, 0x00


	//----- nvinfo : EIATTR_KPARAM_INFO
	.align		4
.L_801:
        /*00a8*/ 	.byte	0x04, 0x17
        /*00aa*/ 	.short	(.L_803 - .L_802)
.L_802:
        /*00ac*/ 	.word	0x00000000
        /*00b0*/ 	.short	0x000e
        /*00b2*/ 	.short	0x0054
        /*00b4*/ 	.byte	0x00, 0xf0, 0x31, 0x00


	//----- nvinfo : EIATTR_KPARAM_INFO
	.align		4
.L_803:
        /*00b8*/ 	.byte	0x04, 0x17
        /*00ba*/ 	.short	(.L_805 - .L_804)
.L_804:
        /*00bc*/ 	.word	0x00000000
        /*00c0*/ 	.short	0x000d
        /*00c2*/ 	.short	0x0050
        /*00c4*/ 	.byte	0x00, 0xf0, 0x11, 0x00


	//----- nvinfo : EIATTR_KPARAM_INFO
	.align		4
.L_805:
        /*00c8*/ 	.byte	0x04, 0x17
        /*00ca*/ 	.short	(.L_807 - .L_806)
.L_806:
        /*00cc*/ 	.word	0x00000000
        /*00d0*/ 	.short	0x000c
        /*00d2*/ 	.short	0x004c
        /*00d4*/ 	.byte	0x00, 0xf0, 0x11, 0x00


	//----- nvinfo : EIATTR_KPARAM_INFO
	.align		4
.L_807:
        /*00d8*/ 	.byte	0x04, 0x17
        /*00da*/ 	.short	(.L_809 - .L_808)
.L_808:
        /*00dc*/ 	.word	0x00000000
        /*00e0*/ 	.short	0x000b
        /*00e2*/ 	.short	0x0048
        /*00e4*/ 	.byte	0x00, 0xf0, 0x11, 0x00


	//----- nvinfo : EIATTR_KPARAM_INFO
	.align		4
.L_809:
        /*00e8*/ 	.byte	0x04, 0x17
        /*00ea*/ 	.short	(.L_811 - .L_810)
.L_810:
        /*00ec*/ 	.word	0x00000000
        /*00f0*/ 	.short	0x000a
        /*00f2*/ 	.short	0x0044
        /*00f4*/ 	.byte	0x00, 0xf0, 0x11, 0x00


	//----- nvinfo : EIATTR_KPARAM_INFO
	.align		4
.L_811:
        /*00f8*/ 	.byte	0x04, 0x17
        /*00fa*/ 	.short	(.L_813 - .L_812)
.L_812:
        /*00fc*/ 	.word	0x00000000
        /*0100*/ 	.short	0x0009
        /*0102*/ 	.short	0x0040
        /*0104*/ 	.byte	0x00, 0xf0, 0x11, 0x00


	//----- nvinfo : EIATTR_KPARAM_INFO
	.align		4
.L_813:
        /*0108*/ 	.byte	0x04, 0x17
        /*010a*/ 	.short	(.L_815 - .L_814)
.L_814:
        /*010c*/ 	.word	0x00000000
        /*0110*/ 	.short	0x0008
        /*0112*/ 	.short	0x0038
        /*0114*/ 	.byte	0x00, 0xf0, 0x21, 0x00


	//----- nvinfo : EIATTR_KPARAM_INFO
	.align		4
.L_815:
        /*0118*/ 	.byte	0x04, 0x17
        /*011a*/ 	.short	(.L_817 - .L_816)
.L_816:
        /*011c*/ 	.word	0x00000000
        /*0120*/ 	.short	0x0007
        /*0122*/ 	.short	0x0030
        /*0124*/ 	.byte	0x00, 0xf0, 0x21, 0x00


	//----- nvinfo : EIATTR_KPARAM_INFO
	.align		4
.L_817:
        /*0128*/ 	.byte	0x04, 0x17
        /*012a*/ 	.short	(.L_819 - .L_818)
.L_818:
        /*012c*/ 	.word	0x00000000
        /*0130*/ 	.short	0x0006
        /*0132*/ 	.short	0x0028
        /*0134*/ 	.byte	0x00, 0xf0, 0x21, 0x00


	//----- nvinfo : EIATTR_KPARAM_INFO
	.align		4
.L_819:
        /*0138*/ 	.byte	0x04, 0x17
        /*013a*/ 	.short	(.L_821 - .L_820)
.L_820:
        /*013c*/ 	.word	0x00000000
        /*0140*/ 	.short	0x0005
        /*0142*/ 	.short	0x0020
        /*0144*/ 	.byte	0x00, 0xf0, 0x21, 0x00


	//----- nvinfo : EIATTR_KPARAM_INFO
	.align		4
.L_821:
        /*0148*/ 	.byte	0x04, 0x17
        /*014a*/ 	.short	(.L_823 - .L_822)
.L_822:
        /*014c*/ 	.word	0x00000000
        /*0150*/ 	.short	0x0004
        /*0152*/ 	.short	0x0018
        /*0154*/ 	.byte	0x00, 0xf0, 0x21, 0x00


	//----- nvinfo : EIATTR_KPARAM_INFO
	.align		4
.L_823:
        /*0158*/ 	.byte	0x04, 0x17
        /*015a*/ 	.short	(.L_825 - .L_824)
.L_824:
        /*015c*/ 	.word	0x00000000
        /*0160*/ 	.short	0x0003
        /*0162*/ 	.short	0x0010
        /*0164*/ 	.byte	0x00, 0xf0, 0x21, 0x00


	//----- nvinfo : EIATTR_KPARAM_INFO
	.align		4
.L_825:
        /*0168*/ 	.byte	0x04, 0x17
        /*016a*/ 	.short	(.L_827 - .L_826)
.L_826:
        /*016c*/ 	.word	0x00000000
        /*0170*/ 	.short	0x0002
        /*0172*/ 	.short	0x0008
        /*0174*/ 	.byte	0x00, 0xf0, 0x11, 0x00


	//----- nvinfo : EIATTR_KPARAM_INFO
	.align		4
.L_827:
        /*0178*/ 	.byte	0x04, 0x17
        /*017a*/ 	.short	(.L_829 - .L_828)
.L_828:
        /*017c*/ 	.word	0x00000000
        /*0180*/ 	.short	0x0001
        /*0182*/ 	.short	0x0004
        /*0184*/ 	.byte	0x00, 0xf0, 0x11, 0x00


	//----- nvinfo : EIATTR_KPARAM_INFO
	.align		4
.L_829:
        /*0188*/ 	.byte	0x04, 0x17
        /*018a*/ 	.short	(.L_831 - .L_830)
.L_830:
        /*018c*/ 	.word	0x00000000
        /*0190*/ 	.short	0x0000
        /*0192*/ 	.short	0x0000
        /*0194*/ 	.byte	0x00, 0xf0, 0x11, 0x00


	//----- nvinfo : EIATTR_SPARSE_MMA_MASK
	.align		4
.L_831:
        /*0198*/ 	.byte	0x03, 0x50
        /*019a*/ 	.short	0x0000


	//----- nvinfo : EIATTR_MAXREG_COUNT
	.align		4
        /*019c*/ 	.byte	0x03, 0x1b
        /*019e*/ 	.short	0x00ff


	//----- nvinfo : EIATTR_NUM_BARRIERS
	.align		4
        /*01a0*/ 	.byte	0x02, 0x4c
        /*01a2*/ 	.byte	0x01
	.zero		1


	//----- nvinfo : EIATTR_MERCURY_ISA_VERSION
	.align		4
        /*01a4*/ 	.byte	0x03, 0x5f
        /*01a6*/ 	.short	0x0101


	//----- nvinfo : EIATTR_INT_WARP_WIDE_INSTR_OFFSETS
	.align		4
        /*01a8*/ 	.byte	0x04, 0x31
        /*01aa*/ 	.short	(.L_833 - .L_832)


	//   ....[0]....
.L_832:
        /*01ac*/ 	.word	0x000009e0


	//   ....[1]....
        /*01b0*/ 	.word	0x000009f0


	//----- nvinfo : EIATTR_COOP_GROUP_MASK_REGIDS
	.align		4
.L_833:
        /*01b4*/ 	.byte	0x04, 0x29
        /*01b6*/ 	.short	(.L_835 - .L_834)


	//   ....[0]....
.L_834:
        /*01b8*/ 	.word	0xffffffff


	//   ....[1]....
        /*01bc*/ 	.word	0xffffffff


	//   ....[2]....
        /*01c0*/ 	.word	0xffffffff


	//   ....[3]....
        /*01c4*/ 	.word	0xffffffff


	//   ....[4]....
        /*01c8*/ 	.word	0xffffffff


	//   ....[5]....
        /*01cc*/ 	.word	0xffffffff


	//   ....[6]....
        /*01d0*/ 	.word	0xffffffff


	//   ....[7]....
        /*01d4*/ 	.word	0xffffffff


	//----- nvinfo : EIATTR_COOP_GROUP_INSTR_OFFSETS
	.align		4
.L_835:
        /*01d8*/ 	.byte	0x04, 0x28
        /*01da*/ 	.short	(.L_837 - .L_836)


	//   ....[0]....
.L_836:
        /*01dc*/ 	.word	0x00000340


	//   ....[1]....
        /*01e0*/ 	.word	0x000006b0


	//   ....[2]....
        /*01e4*/ 	.word	0x000007a0


	//   ....[3]....
        /*01e8*/ 	.word	0x00000910


	//   ....[4]....
        /*01ec*/ 	.word	0x00000930


	//   ....[5]....
        /*01f0*/ 	.word	0x00000950


	//   ....[6]....
        /*01f4*/ 	.word	0x00000970


	//   ....[7]....
        /*01f8*/ 	.word	0x00000990


	//----- nvinfo : EIATTR_EXIT_INSTR_OFFSETS
	.align		4
.L_837:
        /*01fc*/ 	.byte	0x04, 0x1c
        /*01fe*/ 	.short	(.L_839 - .L_838)


	//   ....[0]....
.L_838:
        /*0200*/ 	.word	0x000013c0


	//   ....[1]....
        /*0204*/ 	.word	0x00001670


	//----- nvinfo : EIATTR_CRS_STACK_SIZE
	.align		4
.L_839:
        /*0208*/ 	.byte	0x04, 0x1e
        /*020a*/ 	.short	(.L_841 - .L_840)
.L_840:
        /*020c*/ 	.word	0x00000000


	//----- nvinfo : EIATTR_CBANK_PARAM_SIZE
	.align		4
.L_841:
        /*0210*/ 	.byte	0x03, 0x19
        /*0212*/ 	.short	0x00a0


	//----- nvinfo : EIATTR_PARAM_CBANK
	.align		4
        /*0214*/ 	.byte	0x04, 0x0a
        /*0216*/ 	.short	(.L_843 - .L_842)
	.align		4
.L_842:
        /*0218*/ 	.word	index@(.nv.constant0._ZN5flash32prepare_varlen_num_blocks_kernelILi2ELb1EEEviiiPKiS2_S2_S2_S2_S2_iiiiiN7cutlass10FastDivmodES4_PiS5_S5_S5_S5_bbbi)
        /*021c*/ 	.short	0x0210
        /*021e*/ 	.short	0x00a0


	//----- nvinfo : EIATTR_SW_WAR
	.align		4
.L_843:
        /*0220*/ 	.byte	0x04, 0x36
        /*0222*/ 	.short	(.L_845 - .L_844)
.L_844:
        /*0224*/ 	.word	0x00000008
.L_845:


//--------------------- .nv.info._ZN5flash32prepare_varlen_num_blocks_kernelILi1ELb1EEEviiiPKiS2_S2_S2_S2_S2_iiiiiN7cutlass10FastDivmodES4_PiS5_S5_S5_S5_bbbi --------------------------
	.section	.nv.info._ZN5flash32prepare_varlen_num_blocks_kernelILi1ELb1EEEviiiPKiS2_S2_S2_S2_S2_iiiiiN7cutlass10FastDivmodES4_PiS5_S5_S5_S5_bbbi,"",@"SHT_CUDA_INFO"
	.sectionflags	@""
	.align	4


	//----- nvinfo : EIATTR_CUDA_API_VERSION
	.align		4
        /*0000*/ 	.byte	0x04, 0x37
        /*0002*/ 	.short	(.L_847 - .L_846)
.L_846:
        /*0004*/ 	.word	0x00000082


	//----- nvinfo : EIATTR_KPARAM_INFO
	.align		4
.L_847:
        /*0008*/ 	.byte	0x04, 0x17
        /*000a*/ 	.short	(.L_849 - .L_848)
.L_848:
        /*000c*/ 	.word	0x00000000
        /*0010*/ 	.short	0x0018
        /*0012*/ 	.short	0x009c
        /*0014*/ 	.byte	0x00, 0xf0, 0x11, 0x00


	//----- nvinfo : EIATTR_KPARAM_INFO
	.align		4
.L_849:
        /*0018*/ 	.byte	0x04, 0x17
        /*001a*/ 	.short	(.L_851 - .L_850)
.L_850:
        /*001c*/ 	.word	0x00000000
        /*0020*/ 	.short	0x0017
        /*0022*/ 	.short	0x009a
        /*0024*/ 	.byte	0x00, 0xf0, 0x05, 0x00


	//----- nvinfo : EIATTR_KPARAM_INFO
	.align		4
.L_851:
        /*0028*/ 	.byte	0x04, 0x17
        /*002a*/ 	.short	(.L_853 - .L_852)
.L_852:
        /*002c*/ 	.word	0x00000000
        /*0030*/ 	.short	0x0016
        /*0032*/ 	.short	0x0099
        /*0034*/ 	.byte	0x00, 0xf0, 0x05, 0x00


	//----- nvinfo : EIATTR_KPARAM_INFO
	.align		4
.L_853:
        /*0038*/ 	.byte	0x04, 0x17
        /*003a*/ 	.short	(.L_855 - .L_854)
.L_854:
        /*003c*/ 	.word	0x00000000
        /*0040*/ 	.short	0x0015
        /*0042*/ 	.short	0x0098
        /*0044*/ 	.byte	0x00, 0xf0, 0x05, 0x00


	//----- nvinfo : EIATTR_KPARAM_INFO
	.align		4
.L_855:
        /*0048*/ 	.byte	0x04, 0x17
        /*004a*/ 	.short	(.L_857 - .L_856)
.L_856:
        /*004c*/ 	.word	0x00000000
        /*0050*/ 	.short	0x0014
        /*0052*/ 	.short	0x0090
        /*0054*/ 	.byte	0x00, 0xf0, 0x21, 0x00


	//----- nvinfo : EIATTR_KPARAM_INFO
	.align		4
.L_857:
        /*0058*/ 	.byte	0x04, 0x17
        /*005a*/ 	.short	(.L_859 - .L_858)
.L_858:
        /*005c*/ 	.word	0x00000000
        /*0060*/ 	.short	0x0013
        /*0062*/ 	.short	0x0088
        /*0064*/ 	.byte	0x00, 0xf0, 0x21, 0x00


	//----- nvinfo : EIATTR_KPARAM_INFO
	.align		4
.L_859:
        /*0068*/ 	.byte	0x04, 0x17
        /*006a*/ 	.short	(.L_861 - .L_860)
.L_860:
        /*006c*/ 	.word	0x00000000
        /*0070*/ 	.short	0x0012
        /*0072*/ 	.short	0x0080
        /*0074*/ 	.byte	0x00, 0xf0, 0x21, 0x00


	//----- nvinfo : EIATTR_KPARAM_INFO
	.align		4
.L_861:
        /*0078*/ 	.byte	0x04, 0x17
        /*007a*/ 	.short	(.L_863 - .L_862)
.L_862:
        /*007c*/ 	.word	0x00000000
        /*0080*/ 	.short	0x0011
        /*0082*/ 	.short	0x0078
        /*0084*/ 	.byte	0x00, 0xf0, 0x21, 0x00


	//----- nvinfo : EIATTR_KPARAM_INFO
	.align		4
.L_863:
        /*0088*/ 	.byte	0x04, 0x17
        /*008a*/ 	.short	(.L_865 - .L_864)
.L_864:
        /*008c*/ 	.word	0x00000000
        /*0090*/ 	.short	0x0010
        /*0092*/ 	.short	0x0070
        /*0094*/ 	.byte	0x00, 0xf0, 0x21, 0x00


	//----- nvinfo : EIATTR_KPARAM_INFO
	.align		4
.L_865:
        /*0098*/ 	.byte	0x04, 0x17
        /*009a*/ 	.short	(.L_867 - .L_866)
.L_866:
        /*009c*/ 	.word	0x00000000
        /*00a0*/ 	.short	0x000f
        /*00a2*/ 	.short	0x0060
        /*00a4*/ 	.byte	0x00, 0xf0, 0x31, 0x00


	//----- nvinfo : EIATTR_KPARAM_INFO
	.align		4
.L_867:
        /*00a8*/ 	.byte	0x04, 0x17
        /*00aa*/ 	.short	(.L_869 - .L_868)
.L_868:
        /*00ac*/ 	.word	0x00000000
        /*00b0*/ 	.short	0x000e
        /*00b2*/ 	.short	0x0054
        /*00b4*/ 	.byte	0x00, 0xf0, 0x31, 0x00


	//----- nvinfo : EIATTR_KPARAM_INFO
	.align		4
.L_869:
        /*00b8*/ 	.byte	0x04, 0x17
        /*00ba*/ 	.short	(.L_871 - .L_870)
.L_870:
        /*00bc*/ 	.word	0x00000000
        /*00c0*/ 	.short	0x000d
        /*00c2*/ 	.short	0x0050
        /*00c4*/ 	.byte	0x00, 0xf0, 0x11, 0x00


	//----- nvinfo : EIATTR_KPARAM_INFO
	.align		4
.L_871:
        /*00c8*/ 	.byte	0x04, 0x17
        /*00ca*/ 	.short	(.L_873 - .L_872)
.L_872:
        /*00cc*/ 	.word	0x00000000
        /*00d0*/ 	.short	0x000c
        /*00d2*/ 	.short	0x004c
        /*00d4*/ 	.byte	0x00, 0xf0, 0x11, 0x00


	//----- nvinfo : EIATTR_KPARAM_INFO
	.align		4
.L_873:
        /*00d8*/ 	.byte	0x04, 0x17
        /*00da*/ 	.short	(.L_875 - .L_874)
.L_874:
        /*00dc*/ 	.word	0x00000000
        /*00e0*/ 	.short	0x000b
        /*00e2*/ 	.short	0x0048
        /*00e4*/ 	.byte	0x00, 0xf0, 0x11, 0x00


	//----- nvinfo : EIATTR_KPARAM_INFO
	.align		4
.L_875:
        /*00e8*/ 	.byte	0x04, 0x17
        /*00ea*/ 	.short	(.L_877 - .L_876)
.L_876:
        /*00ec*/ 	.word	0x00000000
        /*00f0*/ 	.short	0x000a
        /*00f2*/ 	.short	0x0044
        /*00f4*/ 	.byte	0x00, 0xf0, 0x11, 0x00


	//----- nvinfo : EIATTR_KPARAM_INFO
	.align		4
.L_877:
        /*00f8*/ 	.byte	0x04, 0x17
        /*00fa*/ 	.short	(.L_879 - .L_878)
.L_878:
        /*00fc*/ 	.word	0x00000000
        /*0100*/ 	.short	0x0009
        /*0102*/ 	.short	0x0040
        /*0104*/ 	.byte	0x00, 0xf0, 0x11, 0x00


	//----- nvinfo : EIATTR_KPARAM_INFO
	.align		4
.L_879:
        /*0108*/ 	.byte	0x04, 0x17
        /*010a*/ 	.short	(.L_881 - .L_880)
.L_880:
        /*010c*/ 	.word	0x00000000
        /*0110*/ 	.short	0x0008
        /*0112*/ 	.short	0x0038
        /*0114*/ 	.byte	0x00, 0xf0, 0x21, 0x00


	//----- nvinfo : EIATTR_KPARAM_INFO
	.align		4
.L_881:
        /*0118*/ 	.byte	0x04, 0x17
        /*011a*/ 	.short	(.L_883 - .L_882)
.L_882:
        /*011c*/ 	.word	0x00000000
        /*0120*/ 	.short	0x0007
        /*0122*/ 	.short	0x0030
        /*0124*/ 	.byte	0x00, 0xf0, 0x21, 0x00


	//----- nvinfo : EIATTR_KPARAM_INFO
	.align		4
.L_883:
        /*0128*/ 	.byte	0x04, 0x17
        /*012a*/ 	.short	(.L_885 - .L_884)
.L_884:
        /*012c*/ 	.word	0x00000000
        /*0130*/ 	.short	0x0006
        /*0132*/ 	.short	0x0028
        /*0134*/ 	.byte	0x00, 0xf0, 0x21, 0x00


	//----- nvinfo : EIATTR_KPARAM_INFO
	.align		4
.L_885:
        /*0138*/ 	.byte	0x04, 0x17
        /*013a*/ 	.short	(.L_887 - .L_886)
.L_886:
        /*013c*/ 	.word	0x00000000
        /*0140*/ 	.short	0x0005
        /*0142*/ 	.short	0x0020
        /*0144*/ 	.byte	0x00, 0xf0, 0x21, 0x00


	//----- nvinfo : EIATTR_KPARAM_INFO
	.align		4
.L_887:
        /*0148*/ 	.byte	0x04, 0x17
        /*014a*/ 	.short	(.L_889 - .L_888)
.L_888:
        /*014c*/ 	.word	0x00000000
        /*0150*/ 	.short	0x0004
        /*0152*/ 	.short	0x0018
        /*0154*/ 	.byte	0x00, 0xf0, 0x21, 0x00


	//----- nvinfo : EIATTR_KPARAM_INFO
	.align		4
.L_889:
        /*0158*/ 	.byte	0x04, 0x17
        /*015a*/ 	.short	(.L_891 - .L_890)
.L_890:
        /*015c*/ 	.word	0x00000000
        /*0160*/ 	.short	0x0003
        /*0162*/ 	.short	0x0010
        /*0164*/ 	.byte	0x00, 0xf0, 0x21, 0x00


	//----- nvinfo : EIATTR_KPARAM_INFO
	.align		4
.L_891:
        /*0168*/ 	.byte	0x04, 0x17
        /*016a*/ 	.short	(.L_893 - .L_892)
.L_892:
        /*016c*/ 	.word	0x00000000
        /*0170*/ 	.short	0x0002
        /*0172*/ 	.short	0x0008
        /*0174*/ 	.byte	0x00, 0xf0, 0x11, 0x00


	//----- nvinfo : EIATTR_KPARAM_INFO
	.align		4
.L_893:
        /*0178*/ 	.byte	0x04, 0x17
        /*017a*/ 	.short	(.L_895 - .L_894)
.L_894:
        /*017c*/ 	.word	0x00000000
        /*0180*/ 	.short	0x0001
        /*0182*/ 	.short	0x0004
        /*0184*/ 	.byte	0x00, 0xf0, 0x11, 0x00


	//----- nvinfo : EIATTR_KPARAM_INFO
	.align		4
.L_895:
        /*0188*/ 	.byte	0x04, 0x17
        /*018a*/ 	.short	(.L_897 - .L_896)
.L_896:
        /*018c*/ 	.word	0x00000000
        /*0190*/ 	.short	0x0000
        /*0192*/ 	.short	0x0000
        /*0194*/ 	.byte	0x00, 0xf0, 0x11, 0x00


	//----- nvinfo : EIATTR_SPARSE_MMA_MASK
	.align		4
.L_897:
        /*0198*/ 	.byte	0x03, 0x50
        /*019a*/ 	.short	0x0000


	//----- nvinfo : EIATTR_MAXREG_COUNT
	.align		4
        /*019c*/ 	.byte	0x03, 0x1b
        /*019e*/ 	.short	0x00ff


	//----- nvinfo : EIATTR_NUM_BARRIERS
	.align		4
        /*01a0*/ 	.byte	0x02, 0x4c
        /*01a2*/ 	.byte	0x01
	.zero		1


	//----- nvinfo : EIATTR_MERCURY_ISA_VERSION
	.align		4
        /*01a4*/ 	.byte	0x03, 0x5f
        /*01a6*/ 	.short	0x0101


	//----- nvinfo : EIATTR_INT_WARP_WIDE_INSTR_OFFSETS
	.align		4
        /*01a8*/ 	.byte	0x04, 0x31
        /*01aa*/ 	.short	(.L_899 - .L_898)


	//   ....[0]....
.L_898:
        /*01ac*/ 	.word	0x000009b0


	//   ....[1]....
        /*01b0*/ 	.word	0x000009c0


	//----- nvinfo : EIATTR_COOP_GROUP_MASK_REGIDS
	.align		4
.L_899:
        /*01b4*/ 	.byte	0x04, 0x29
        /*01b6*/ 	.short	(.L_901 - .L_900)


	//   ....[0]....
.L_900:
        /*01b8*/ 	.word	0xffffffff


	//   ....[1]....
        /*01bc*/ 	.word	0xffffffff


	//   ....[2]....
        /*01c0*/ 	.word	0xffffffff


	//   ....[3]....
        /*01c4*/ 	.word	0xffffffff


	//   ....[4]....
        /*01c8*/ 	.word	0xffffffff


	//   ....[5]....
        /*01cc*/ 	.word	0xffffffff


	//   ....[6]....
        /*01d0*/ 	.word	0xffffffff


	//   ....[7]....
        /*01d4*/ 	.word	0xffffffff


	//----- nvinfo : EIATTR_COOP_GROUP_INSTR_OFFSETS
	.align		4
.L_901:
        /*01d8*/ 	.byte	0x04, 0x28
        /*01da*/ 	.short	(.L_903 - .L_902)


	//   ....[0]....
.L_902:
        /*01dc*/ 	.word	0x00000340


	//   ....[1]....
        /*01e0*/ 	.word	0x00000680


	//   ....[2]....
        /*01e4*/ 	.word	0x00000770


	//   ....[3]....
        /*01e8*/ 	.word	0x000008e0


	//   ....[4]....
        /*01ec*/ 	.word	0x00000900


	//   ....[5]....
        /*01f0*/ 	.word	0x00000920


	//   ....[6]....
        /*01f4*/ 	.word	0x00000940


	//   ....[7]....
        /*01f8*/ 	.word	0x00000960


	//----- nvinfo : EIATTR_EXIT_INSTR_OFFSETS
	.align		4
.L_903:
        /*01fc*/ 	.byte	0x04, 0x1c
        /*01fe*/ 	.short	(.L_905 - .L_904)


	//   ....[0]....
.L_904:
        /*0200*/ 	.word	0x00001e00


	//   ....[1]....
        /*0204*/ 	.word	0x000020c0


	//----- nvinfo : EIATTR_CRS_STACK_SIZE
	.align		4
.L_905:
        /*0208*/ 	.byte	0x04, 0x1e
        /*020a*/ 	.short	(.L_907 - .L_906)
.L_906:
        /*020c*/ 	.word	0x00000000


	//----- nvinfo : EIATTR_CBANK_PARAM_SIZE
	.align		4
.L_907:
        /*0210*/ 	.byte	0x03, 0x19
        /*0212*/ 	.short	0x00a0


	//----- nvinfo : EIATTR_PARAM_CBANK
	.align		4
        /*0214*/ 	.byte	0x04, 0x0a
        /*0216*/ 	.short	(.L_909 - .L_908)
	.align		4
.L_908:
        /*0218*/ 	.word	index@(.nv.constant0._ZN5flash32prepare_varlen_num_blocks_kernelILi1ELb1EEEviiiPKiS2_S2_S2_S2_S2_iiiiiN7cutlass10FastDivmodES4_PiS5_S5_S5_S5_bbbi)
        /*021c*/ 	.short	0x0210
        /*021e*/ 	.short	0x00a0


	//----- nvinfo : EIATTR_SW_WAR
	.align		4
.L_909:
        /*0220*/ 	.byte	0x04, 0x36
        /*0222*/ 	.short	(.L_911 - .L_910)
.L_910:
        /*0224*/ 	.word	0x00000008
.L_911:


//--------------------- .nv.info._ZN3cub17CUB_300001_SM_9006detail11EmptyKernelIvEEvv --------------------------
	.section	.nv.info._ZN3cub17CUB_300001_SM_9006detail11EmptyKernelIvEEvv,"",@"SHT_CUDA_INFO"
	.sectionflags	@""
	.align	4


	//----- nvinfo : EIATTR_CUDA_API_VERSION
	.align		4
        /*0000*/ 	.byte	0x04, 0x37
        /*0002*/ 	.short	(.L_913 - .L_912)
.L_912:
        /*0004*/ 	.word	0x00000082


	//----- nvinfo : EIATTR_SPARSE_MMA_MASK
	.align		4
.L_913:
        /*0008*/ 	.byte	0x03, 0x50
        /*000a*/ 	.short	0x0000


	//----- nvinfo : EIATTR_MAXREG_COUNT
	.align		4
        /*000c*/ 	.byte	0x03, 0x1b
        /*000e*/ 	.short	0x00ff


	//----- nvinfo : EIATTR_MERCURY_ISA_VERSION
	.align		4
        /*0010*/ 	.byte	0x03, 0x5f
        /*0012*/ 	.short	0x0101


	//----- nvinfo : EIATTR_EXIT_INSTR_OFFSETS
	.align		4
        /*0014*/ 	.byte	0x04, 0x1c
        /*0016*/ 	.short	(.L_915 - .L_914)


	//   ....[0]....
.L_914:
        /*0018*/ 	.word	0x00000010


	//----- nvinfo : EIATTR_SW_WAR
	.align		4
.L_915:
        /*001c*/ 	.byte	0x04, 0x36
        /*001e*/ 	.short	(.L_917 - .L_916)
.L_916:
        /*0020*/ 	.word	0x00000008
.L_917:


//--------------------- .nv.callgraph             --------------------------
	.section	.nv.callgraph,"",@"SHT_CUDA_CALLGRAPH"
	.align	4
	.sectionentsize	8
	.align		4
        /*0000*/ 	.word	0x00000000
	.align		4
        /*0004*/ 	.word	0xffffffff
	.align		4
        /*0008*/ 	.word	0x00000000
	.align		4
        /*000c*/ 	.word	0xfffffffe
	.align		4
        /*0010*/ 	.word	0x00000000
	.align		4
        /*0014*/ 	.word	0xfffffffd
	.align		4
        /*0018*/ 	.word	0x00000000
	.align		4
        /*001c*/ 	.word	0xfffffffc


//--------------------- .nv.constant4             --------------------------
	.section	.nv.constant4,"a",@progbits
	.align	8
	.align		8
.nv.constant4:
        /*0000*/ 	.dword	_ZN57_INTERNAL_cc7ffe31_26_flash_prepare_scheduler_cu_2627ab304cuda3std3__45__cpo5beginE
	.align		8
        /*0008*/ 	.dword	_ZN57_INTERNAL_cc7ffe31_26_flash_prepare_scheduler_cu_2627ab304cuda3std3__45__cpo3endE
	.align		8
        /*0010*/ 	.dword	_ZN57_INTERNAL_cc7ffe31_26_flash_prepare_scheduler_cu_2627ab304cuda3std3__45__cpo6cbeginE
	.align		8
        /*0018*/ 	.dword	_ZN57_INTERNAL_cc7ffe31_26_flash_prepare_scheduler_cu_2627ab304cuda3std3__45__cpo4cendE
	.align		8
        /*0020*/ 	.dword	_ZN57_INTERNAL_cc7ffe31_26_flash_prepare_scheduler_cu_2627ab304cuda3std3__45__cpo6rbeginE
	.align		8
        /*0028*/ 	.dword	_ZN57_INTERNAL_cc7ffe31_26_flash_prepare_scheduler_cu_2627ab304cuda3std3__45__cpo4rendE
	.align		8
        /*0030*/ 	.dword	_ZN57_INTERNAL_cc7ffe31_26_flash_prepare_scheduler_cu_2627ab304cuda3std3__45__cpo7crbeginE
	.align		8
        /*0038*/ 	.dword	_ZN57_INTERNAL_cc7ffe31_26_flash_prepare_scheduler_cu_2627ab304cuda3std3__45__cpo5crendE
	.align		8
        /*0040*/ 	.dword	_ZN57_INTERNAL_cc7ffe31_26_flash_prepare_scheduler_cu_2627ab304cuda3std3__459_GLOBAL__N__cc7ffe31_26_flash_prepare_scheduler_cu_2627ab306ignoreE
	.align		8
        /*0048*/ 	.dword	_ZN57_INTERNAL_cc7ffe31_26_flash_prepare_scheduler_cu_2627ab304cuda3std3__419piecewise_constructE
	.align		8
        /*0050*/ 	.dword	_ZN57_INTERNAL_cc7ffe31_26_flash_prepare_scheduler_cu_2627ab304cuda3std3__48in_placeE
	.align		8
        /*0058*/ 	.dword	_ZN57_INTERNAL_cc7ffe31_26_flash_prepare_scheduler_cu_2627ab304cuda3std3__420unreachable_sentinelE
	.align		8
        /*0060*/ 	.dword	_ZN57_INTERNAL_cc7ffe31_26_flash_prepare_scheduler_cu_2627ab304cuda3std3__47nulloptE
	.align		8
        /*0068*/ 	.dword	_ZN57_INTERNAL_cc7ffe31_26_flash_prepare_scheduler_cu_2627ab304cuda3std3__48unexpectE
	.align		8
        /*0070*/ 	.dword	_ZN57_INTERNAL_cc7ffe31_26_flash_prepare_scheduler_cu_2627ab304cuda3std6ranges3__45__cpo4swapE
	.align		8
        /*0078*/ 	.dword	_ZN57_INTERNAL_cc7ffe31_26_flash_prepare_scheduler_cu_2627ab304cuda3std6ranges3__45__cpo9iter_moveE
	.align		8
        /*0080*/ 	.dword	_ZN57_INTERNAL_cc7ffe31_26_flash_prepare_scheduler_cu_2627ab304cuda3std6ranges3__45__cpo5beginE
	.align		8
        /*0088*/ 	.dword	_ZN57_INTERNAL_cc7ffe31_26_flash_prepare_scheduler_cu_2627ab304cuda3std6ranges3__45__cpo3endE
	.align		8
        /*0090*/ 	.dword	_ZN57_INTERNAL_cc7ffe31_26_flash_prepare_scheduler_cu_2627ab304cuda3std6ranges3__45__cpo6cbeginE
	.align		8
        /*0098*/ 	.dword	_ZN57_INTERNAL_cc7ffe31_26_flash_prepare_scheduler_cu_2627ab304cuda3std6ranges3__45__cpo4cendE
	.align		8
        /*00a0*/ 	.dword	_ZN57_INTERNAL_cc7ffe31_26_flash_prepare_scheduler_cu_2627ab304cuda3std6ranges3__45__cpo7advanceE
	.align		8
        /*00a8*/ 	.dword	_ZN57_INTERNAL_cc7ffe31_26_flash_prepare_scheduler_cu_2627ab304cuda3std6ranges3__45__cpo9iter_swapE
	.align		8
        /*00b0*/ 	.dword	_ZN57_INTERNAL_cc7ffe31_26_flash_prepare_scheduler_cu_2627ab304cuda3std6ranges3__45__cpo4nextE
	.align		8
        /*00b8*/ 	.dword	_ZN57_INTERNAL_cc7ffe31_26_flash_prepare_scheduler_cu_2627ab304cuda3std6ranges3__45__cpo4prevE
	.align		8
        /*00c0*/ 	.dword	_ZN57_INTERNAL_cc7ffe31_26_flash_prepare_scheduler_cu_2627ab304cuda3std6ranges3__45__cpo4dataE
	.align		8
        /*00c8*/ 	.dword	_ZN57_INTERNAL_cc7ffe31_26_flash_prepare_scheduler_cu_2627ab304cuda3std6ranges3__45__cpo5cdataE
	.align		8
        /*00d0*/ 	.dword	_ZN57_INTERNAL_cc7ffe31_26_flash_prepare_scheduler_cu_2627ab304cuda3std6ranges3__45__cpo4sizeE
	.align		8
        /*00d8*/ 	.dword	_ZN57_INTERNAL_cc7ffe31_26_flash_prepare_scheduler_cu_2627ab304cuda3std6ranges3__45__cpo5ssizeE
	.align		8
        /*00e0*/ 	.dword	_ZN57_INTERNAL_cc7ffe31_26_flash_prepare_scheduler_cu_2627ab304cuda3std6ranges3__45__cpo8distanceE
	.align		8
        /*00e8*/ 	.dword	_ZN57_INTERNAL_cc7ffe31_26_flash_prepare_scheduler_cu_2627ab306thrust23THRUST_300001_SM_900_NS6system6detail10sequential3seqE
	.align		8
        /*00f0*/ 	.dword	_ZN57_INTERNAL_cc7ffe31_26_flash_prepare_scheduler_cu_2627ab306thrust23THRUST_300001_SM_900_NS12placeholders2_1E
	.align		8
        /*00f8*/ 	.dword	_ZN57_INTERNAL_cc7ffe31_26_flash_prepare_scheduler_cu_2627ab306thrust23THRUST_300001_SM_900_NS12placeholders2_2E
	.align		8
        /*0100*/ 	.dword	_ZN57_INTERNAL_cc7ffe31_26_flash_prepare_scheduler_cu_2627ab306thrust23THRUST_300001_SM_900_NS12placeholders2_3E
	.align		8
        /*0108*/ 	.dword	_ZN57_INTERNAL_cc7ffe31_26_flash_prepare_scheduler_cu_2627ab306thrust23THRUST_300001_SM_900_NS12placeholders2_4E
	.align		8
        /*0110*/ 	.dword	_ZN57_INTERNAL_cc7ffe31_26_flash_prepare_scheduler_cu_2627ab306thrust23THRUST_300001_SM_900_NS12placeholders2_5E
	.align		8
        /*0118*/ 	.dword	_ZN57_INTERNAL_cc7ffe31_26_flash_prepare_scheduler_cu_2627ab306thrust23THRUST_300001_SM_900_NS12placeholders2_6E
	.align		8
        /*0120*/ 	.dword	_ZN57_INTERNAL_cc7ffe31_26_flash_prepare_scheduler_cu_2627ab306thrust23THRUST_300001_SM_900_NS12placeholders2_7E
	.align		8
        /*0128*/ 	.dword	_ZN57_INTERNAL_cc7ffe31_26_flash_prepare_scheduler_cu_2627ab306thrust23THRUST_300001_SM_900_NS12placeholders2_8E
	.align		8
        /*0130*/ 	.dword	_ZN57_INTERNAL_cc7ffe31_26_flash_prepare_scheduler_cu_2627ab306thrust23THRUST_300001_SM_900_NS12placeholders2_9E
	.align		8
        /*0138*/ 	.dword	_ZN57_INTERNAL_cc7ffe31_26_flash_prepare_scheduler_cu_2627ab306thrust23THRUST_300001_SM_900_NS12placeholders3_10E
	.align		8
        /*0140*/ 	.dword	_ZN57_INTERNAL_cc7ffe31_26_flash_prepare_scheduler_cu_2627ab304cute7productE
	.align		8
        /*0148*/ 	.dword	_ZN57_INTERNAL_cc7ffe31_26_flash_prepare_scheduler_cu_2627ab304cute1_E


//--------------------- .text._ZN5flash32prepare_varlen_num_blocks_kernelILi32ELb0EEEviiiPKiS2_S2_S2_S2_S2_iiiiiN7cutlass10FastDivmodES4_PiS5_S5_S5_S5_bbbi --------------------------
	.section	.text._ZN5flash32prepare_varlen_num_blocks_kernelILi32ELb0EEEviiiPKiS2_S2_S2_S2_S2_iiiiiN7cutlass10FastDivmodES4_PiS5_S5_S5_S5_bbbi,"ax",@progbits
	.align	128
        .global         _ZN5flash32prepare_varlen_num_blocks_kernelILi32ELb0EEEviiiPKiS2_S2_S2_S2_S2_iiiiiN7cutlass10FastDivmodES4_PiS5_S5_S5_S5_bbbi
        .type           _ZN5flash32prepare_varlen_num_blocks_kernelILi32ELb0EEEviiiPKiS2_S2_S2_S2_S2_iiiiiN7cutlass10FastDivmodES4_PiS5_S5_S5_S5_bbbi,@function
        .size           _ZN5flash32prepare_varlen_num_blocks_kernelILi32ELb0EEEviiiPKiS2_S2_S2_S2_S2_iiiiiN7cutlass10FastDivmodES4_PiS5_S5_S5_S5_bbbi,(.L_x_340 - _ZN5flash32prepare_varlen_num_blocks_kernelILi32ELb0EEEviiiPKiS2_S2_S2_S2_S2_iiiiiN7cutlass10FastDivmodES4_PiS5_S5_S5_S5_bbbi)
        .other          _ZN5flash32prepare_varlen_num_blocks_kernelILi32ELb0EEEviiiPKiS2_S2_S2_S2_S2_iiiiiN7cutlass10FastDivmodES4_PiS5_S5_S5_S5_bbbi,@"STO_CUDA_ENTRY STV_DEFAULT"
_ZN5flash32prepare_varlen_num_blocks_kernelILi32ELb0EEEviiiPKiS2_S2_S2_S2_S2_iiiiiN7cutlass10FastDivmodES4_PiS5_S5_S5_S5_bbbi:
.text._ZN5flash32prepare_varlen_num_blocks_kernelILi32ELb0EEEviiiPKiS2_S2_S2_S2_S2_iiiiiN7cutlass10FastDivmodES4_PiS5_S5_S5_S5_bbbi:
[----:B------:R-:W-:Y:S01]  /*0000*/  LDC R1, c[0x0][0x28] ;  /* 0x00000a00ff017b82 */ /* 0x000fe20000000800 */
[----:B------:R-:W0:Y:S01]  /*0010*/  S2R R6, SR_TID.X ;  /* 0x0000000000067919 */ /* 0x000e220000002100 */
[----:B------:R-:W-:Y:S01]  /*0020*/  ULDC.64 UR4, c[0x0][0x280] ;  /* 0x0000a00000047ab9 */ /* 0x000fe20000000a00 */
[----:B------:R-:W-:Y:S01]  /*0030*/  ULDC.64 UR6, c[0x0][0x208] ;  /* 0x0000820000067ab9 */ /* 0x000fe20000000a00 */
[----:B------:R-:W-:Y:S01]  /*0040*/  ISETP.NE.U32.AND P0, PT, RZ, UR4, PT ;  /* 0x00000004ff007c0c */ /* 0x000fe2000bf05070 */
[----:B------:R-:W1:Y:S01]  /*0050*/  S2R R7, SR_CTAID.X ;  /* 0x0000000000077919 */ /* 0x000e620000002500 */
[----:B------:R-:W-:Y:S01]  /*0060*/  ULDC UR8, c[0x0][0x218] ;  /* 0x0000860000087ab9 */ /* 0x000fe20000000800 */
[----:B------:R-:W-:Y:S01]  /*0070*/  BSSY B0, `(.L_x_0) ;  /* 0x000002e000007945 */ /* 0x000fe20003800000 */
[----:B------:R-:W-:Y:S01]  /*0080*/  ISETP.NE.AND.EX P0, PT, RZ, UR5, PT, P0 ;  /* 0x00000005ff007c0c */ /* 0x000fe2000bf05300 */
[----:B------:R-:W-:Y:S01]  /*0090*/  ULDC.64 UR4, c[0x0][0x238] ;  /* 0x00008e0000047ab9 */ /* 0x000fe20000000a00 */
[----:B0-----:R-:W-:-:S02]  /*00a0*/  ISETP.NE.AND P1, PT, R6, RZ, PT ;  /* 0x000000ff0600720c */ /* 0x001fc40003f25270 */
[C---:B------:R-:W-:Y:S02]  /*00b0*/  ISETP.NE.OR P0, PT, R6.reuse, RZ, !P0 ;  /* 0x000000ff0600720c */ /* 0x040fe40004705670 */
[----:B------:R-:W-:-:S05]  /*00c0*/  LOP3.LUT R2, R6, 0x1f, RZ, 0xc0, !PT ;  /* 0x0000001f06027812 */ /* 0x000fca00078ec0ff */
[----:B-1----:R-:W-:-:S04]  /*00d0*/  IMAD R7, R7, 0x3e0, R2 ;  /* 0x000003e007077824 */ /* 0x002fc800078e0202 */
[----:B------:R-:W0:Y:S01]  /*00e0*/  @!P1 S2R R3, SR_CgaCtaId ;  /* 0x0000000000039919 */ /* 0x000e220000008800 */
[----:B------:R-:W-:Y:S01]  /*00f0*/  @!P1 MOV R0, 0x400 ;  /* 0x0000040000009802 */ /* 0x000fe20000000f00 */
[----:B------:R-:W1:Y:S03]  /*0100*/  @!P0 LDC.64 R4, c[0x0][0x280] ;  /* 0x0000a000ff048b82 */ /* 0x000e660000000a00 */
[----:B0-----:R-:W-:Y:S02]  /*0110*/  @!P1 LEA R3, R3, R0, 0x18 ;  /* 0x0000000003039211 */ /* 0x001fe400078ec0ff */
[----:B------:R-:W-:-:S03]  /*0120*/  SHF.R.U32.HI R0, RZ, 0x5, R6 ;  /* 0x00000005ff007819 */ /* 0x000fc60000011606 */
[----:B------:R-:W-:Y:S02]  /*0130*/  @!P1 STS [R3], RZ ;  /* 0x000000ff03009388 */ /* 0x000fe40000000800 */
[----:B------:R-:W-:Y:S01]  /*0140*/  IMAD R0, R0, 0x1f, R7 ;  /* 0x0000001f00007824 */ /* 0x000fe200078e0207 */
[----:B------:R-:W-:Y:S06]  /*0150*/  BAR.SYNC.DEFER_BLOCKING 0x0 ;  /* 0x0000000000007b1d */ /* 0x000fec0000010000 */
[----:B-1----:R0:W-:Y:S01]  /*0160*/  @!P0 STG.E desc[UR6][R4.64], RZ ;  /* 0x000000ff04008986 */ /* 0x0021e2000c101906 */
[----:B------:R-:W-:-:S04]  /*0170*/  ISETP.NE.U32.AND P0, PT, RZ, UR4, PT ;  /* 0x00000004ff007c0c */ /* 0x000fc8000bf05070 */
[----:B------:R-:W-:Y:S01]  /*0180*/  ISETP.NE.AND.EX P0, PT, RZ, UR5, PT, P0 ;  /* 0x00000005ff007c0c */ /* 0x000fe2000bf05300 */
[----:B------:R-:W-:Y:S02]  /*0190*/  ULDC.64 UR4, c[0x0][0x210] ;  /* 0x0000840000047ab9 */ /* 0x000fe40000000a00 */
[----:B------:R-:W-:Y:S02]  /*01a0*/  IMAD.U32 R6, RZ, RZ, UR4 ;  /* 0x00000004ff067e24 */ /* 0x000fe4000f8e00ff */
[----:B0-----:R-:W-:Y:S02]  /*01b0*/  IMAD.U32 R5, RZ, RZ, UR5 ;  /* 0x00000005ff057e24 */ /* 0x001fe4000f8e00ff */
[----:B------:R-:W-:-:S06]  /*01c0*/  IMAD.U32 R4, RZ, RZ, UR8 ;  /* 0x00000008ff047e24 */ /* 0x000fcc000f8e00ff */
[----:B------:R-:W-:Y:S05]  /*01d0*/  @!P0 BRA `(.L_x_1) ;  /* 0x0000000000208947 */ /* 0x000fea0003800000 */
[----:B------:R-:W-:Y:S01]  /*01e0*/  ULDC UR4, c[0x0][0x250] ;  /* 0x0000940000047ab9 */ /* 0x000fe20000000800 */
[----:B------:R-:W-:Y:S01]  /*01f0*/  IMAD.MOV.U32 R6, RZ, RZ, RZ ;  /* 0x000000ffff067224 */ /* 0x000fe200078e00ff */
[----:B------:R-:W-:-:S13]  /*0200*/  ISETP.GE.AND P0, PT, R0, UR4, PT ;  /* 0x0000000400007c0c */ /* 0x000fda000bf06270 */
[----:B------:R-:W-:Y:S05]  /*0210*/  @P0 BRA `(.L_x_2) ;  /* 0x00000000004c0947 */ /* 0x000fea0003800000 */
[----:B------:R-:W0:Y:S02]  /*0220*/  LDC.64 R6, c[0x0][0x238] ;  /* 0x00008e00ff067b82 */ /* 0x000e240000000a00 */
[----:B0-----:R-:W-:-:S06]  /*0230*/  IMAD.WIDE R6, R0, 0x4, R6 ;  /* 0x0000000400067825 */ /* 0x001fcc00078e0206 */
[----:B------:R0:W5:Y:S01]  /*0240*/  LDG.E R6, desc[UR6][R6.64] ;  /* 0x0000000606067981 */ /* 0x000162000c1e1900 */
[----:B------:R-:W-:Y:S05]  /*0250*/  BRA `(.L_x_2) ;  /* 0x00000000003c7947 */ /* 0x000fea0003800000 */
.L_x_1:
[----:B------:R-:W-:Y:S02]  /*0260*/  ULDC.64 UR4, c[0x0][0x220] ;  /* 0x0000880000047ab9 */ /* 0x000fe40000000a00 */
[----:B------:R-:W-:-:S04]  /*0270*/  ISETP.NE.U32.AND P0, PT, RZ, UR4, PT ;  /* 0x00000004ff007c0c */ /* 0x000fc8000bf05070 */
[----:B------:R-:W-:-:S13]  /*0280*/  ISETP.NE.AND.EX P0, PT, RZ, UR5, PT, P0 ;  /* 0x00000005ff007c0c */ /* 0x000fda000bf05300 */
[----:B------:R-:W-:Y:S05]  /*0290*/  @!P0 BRA `(.L_x_2) ;  /* 0x00000000002c8947 */ /* 0x000fea0003800000 */
[----:B------:R-:W-:Y:S01]  /*02a0*/  ULDC UR4, c[0x0][0x250] ;  /* 0x0000940000047ab9 */ /* 0x000fe20000000800 */
[----:B------:R-:W-:Y:S01]  /*02b0*/  BSSY B1, `(.L_x_3) ;  /* 0x0000007000017945 */ /* 0x000fe20003800000 */
[----:B------:R-:W-:Y:S01]  /*02c0*/  ISETP.GT.AND P0, PT, R0, UR4, PT ;  /* 0x0000000400007c0c */ /* 0x000fe2000bf04270 */
[----:B------:R-:W-:-:S12]  /*02d0*/  IMAD.MOV.U32 R7, RZ, RZ, RZ ;  /* 0x000000ffff077224 */ /* 0x000fd800078e00ff */
[----:B------:R-:W-:Y:S05]  /*02e0*/  @P0 BRA `(.L_x_4) ;  /* 0x00000000000c0947 */ /* 0x000fea0003800000 */
[----:B------:R-:W0:Y:S02]  /*02f0*/  LDC.64 R6, c[0x0][0x220] ;  /* 0x00008800ff067b82 */ /* 0x000e240000000a00 */
[----:B0-----:R-:W-:-:S06]  /*0300*/  IMAD.WIDE R6, R0, 0x4, R6 ;  /* 0x0000000400067825 */ /* 0x001fcc00078e0206 */
[----:B------:R0:W5:Y:S02]  /*0310*/  LDG.E R7, desc[UR6][R6.64] ;  /* 0x0000000606077981 */ /* 0x000164000c1e1900 */
.L_x_4:
[----:B------:R-:W-:Y:S05]  /*0320*/  BSYNC B1 ;  /* 0x0000000000017941 */ /* 0x000fea0003800000 */
.L_x_3:
[----:B0----5:R-:W0:Y:S02]  /*0330*/  SHFL.DOWN PT, R6, R7, 0x1, 0x1f ;  /* 0x08201f0007067f89 */ /* 0x021e2400000e0000 */
[----:B0-----:R-:W-:-:S07]  /*0340*/  IMAD.IADD R6, R6, 0x1, -R7 ;  /* 0x0000000106067824 */ /* 0x001fce00078e0a07 */
.L_x_2:
[----:B------:R-:W-:Y:S05]  /*0350*/  BSYNC B0 ;  /* 0x0000000000007941 */ /* 0x000fea0003800000 */
.L_x_0:
[----:B------:R-:W-:Y:S01]  /*0360*/  ULDC UR8, c[0x0][0x250] ;  /* 0x0000940000087ab9 */ /* 0x000fe20000000800 */
[----:B------:R-:W-:Y:S01]  /*0370*/  BSSY B0, `(.L_x_5) ;  /* 0x0000010000007945 */ /* 0x000fe20003800000 */
[----:B------:R-:W-:Y:S01]  /*0380*/  ISETP.GE.AND P3, PT, R0, UR8, PT ;  /* 0x0000000800007c0c */ /* 0x000fe2000bf66270 */
[----:B------:R-:W-:-:S03]  /*0390*/  HFMA2.MMA R3, -RZ, RZ, 0, 0 ;  /* 0x00000000ff037435 */ /* 0x000fc600000001ff */
[----:B------:R-:W-:-:S13]  /*03a0*/  ISETP.EQ.OR P2, PT, R2, 0x1f, P3 ;  /* 0x0000001f0200780c */ /* 0x000fda0001f42670 */
[----:B------:R-:W-:Y:S05]  /*03b0*/  @P2 BRA `(.L_x_6) ;  /* 0x00000000002c2947 */ /* 0x000fea0003800000 */
[----:B------:R-:W1:Y:S01]  /*03c0*/  LDC R3, c[0x0][0x264] ;  /* 0x00009900ff037b82 */ /* 0x000e620000000800 */
[----:B------:R-:W-:Y:S02]  /*03d0*/  ULDC.S8 UR4, c[0x0][0x2aa] ;  /* 0x0000aa8000047ab9 */ /* 0x000fe40000000200 */
[----:B------:R-:W-:-:S03]  /*03e0*/  UISETP.NE.AND UP0, UPT, UR4, URZ, UPT ;  /* 0x0000003f0400728c */ /* 0x000fc6000bf05270 */
[----:B------:R-:W-:Y:S02]  /*03f0*/  ULDC UR4, c[0x0][0x258] ;  /* 0x0000960000047ab9 */ /* 0x000fe40000000800 */
[----:B------:R-:W-:Y:S01]  /*0400*/  USEL UR4, UR4, 0x1, UP0 ;  /* 0x0000000104047887 */ /* 0x000fe20008000000 */
[----:B-1----:R-:W-:-:S05]  /*0410*/  ISETP.NE.AND P0, PT, R3, 0x1, PT ;  /* 0x000000010300780c */ /* 0x002fca0003f05270 */
[----:B-----5:R-:W-:-:S04]  /*0420*/  IMAD R6, R6, UR4, R3 ;  /* 0x0000000406067c24 */ /* 0x020fc8000f8e0203 */
[----:B------:R-:W-:-:S04]  /*0430*/  VIADD R3, R6, 0xffffffff ;  /* 0xffffffff06037836 */ /* 0x000fc80000000000 */
[----:B------:R-:W1:Y:S02]  /*0440*/  @P0 LDC.64 R8, c[0x0][0x268] ;  /* 0x00009a00ff080b82 */ /* 0x000e640000000a00 */
[----:B-1----:R-:W-:-:S05]  /*0450*/  @P0 IMAD.HI.U32 R6, R3, R8, RZ ;  /* 0x0000000803060227 */ /* 0x002fca00078e00ff */
[----:B------:R-:W-:-:S07]  /*0460*/  @P0 SHF.R.U32.HI R3, RZ, R9, R6 ;  /* 0x00000009ff030219 */ /* 0x000fce0000011606 */
.L_x_6:
[----:B------:R-:W-:Y:S05]  /*0470*/  BSYNC B0 ;  /* 0x0000000000007941 */ /* 0x000fea0003800000 */
.L_x_5:
[----:B------:R-:W-:Y:S02]  /*0480*/  ULDC.64 UR4, c[0x0][0x248] ;  /* 0x0000920000047ab9 */ /* 0x000fe40000000a00 */
[----:B------:R-:W-:-:S04]  /*0490*/  ISETP.EQ.U32.AND P0, PT, RZ, UR4, PT ;  /* 0x00000004ff007c0c */ /* 0x000fc8000bf02070 */
[----:B------:R-:W-:Y:S01]  /*04a0*/  ISETP.EQ.OR.EX P0, PT, RZ, UR5, P3, P0 ;  /* 0x00000005ff007c0c */ /* 0x000fe20009f02700 */
[----:B------:R-:W-:-:S12]  /*04b0*/  ULDC.64 UR4, c[0x0][0x240] ;  /* 0x0000900000047ab9 */ /* 0x000fd80000000a00 */
[----:B0----5:R-:W0:Y:S02]  /*04c0*/  @!P0 LDC.64 R6, c[0x0][0x248] ;  /* 0x00009200ff068b82 */ /* 0x021e240000000a00 */
[----:B0-----:R-:W-:-:S06]  /*04d0*/  @!P0 IMAD.WIDE R6, R0, 0x4, R6 ;  /* 0x0000000400068825 */ /* 0x001fcc00078e0206 */
[----:B------:R-:W2:Y:S01]  /*04e0*/  @!P0 LDG.E R6, desc[UR6][R6.64] ;  /* 0x0000000606068981 */ /* 0x000ea2000c1e1900 */
[----:B------:R-:W-:Y:S01]  /*04f0*/  ISETP.NE.U32.AND P1, PT, RZ, UR4, PT ;  /* 0x00000004ff007c0c */ /* 0x000fe2000bf25070 */
[----:B------:R-:W-:Y:S01]  /*0500*/  BSSY B0, `(.L_x_7) ;  /* 0x0000019000007945 */ /* 0x000fe20003800000 */
[----:B------:R-:W-:Y:S02]  /*0510*/  IMAD.MOV.U32 R8, RZ, RZ, RZ ;  /* 0x000000ffff087224 */ /* 0x000fe400078e00ff */
[----:B------:R-:W-:Y:S01]  /*0520*/  ISETP.NE.AND.EX P1, PT, RZ, UR5, PT, P1 ;  /* 0x00000005ff007c0c */ /* 0x000fe2000bf25310 */
[----:B--2---:R-:W-:-:S12]  /*0530*/  @!P0 IMAD.MOV R8, RZ, RZ, -R6 ;  /* 0x000000ffff088224 */ /* 0x004fd800078e0a06 */
[----:B------:R-:W-:Y:S05]  /*0540*/  @!P1 BRA `(.L_x_8) ;  /* 0x0000000000189947 */ /* 0x000fea0003800000 */
[----:B------:R-:W-:Y:S01]  /*0550*/  IMAD.MOV.U32 R5, RZ, RZ, RZ ;  /* 0x000000ffff057224 */ /* 0x000fe200078e00ff */
[----:B------:R-:W-:Y:S06]  /*0560*/  @P3 BRA `(.L_x_9) ;  /* 0x0000000000483947 */ /* 0x000fec0003800000 */
[----:B------:R-:W0:Y:S02]  /*0570*/  LDC.64 R6, c[0x0][0x240] ;  /* 0x00009000ff067b82 */ /* 0x000e240000000a00 */
[----:B0-----:R-:W-:-:S05]  /*0580*/  IMAD.WIDE R6, R0, 0x4, R6 ;  /* 0x0000000400067825 */ /* 0x001fca00078e0206 */
[----:B------:R1:W5:Y:S01]  /*0590*/  LDG.E R5, desc[UR6][R6.64] ;  /* 0x0000000606057981 */ /* 0x000362000c1e1900 */
[----:B------:R-:W-:Y:S05]  /*05a0*/  BRA `(.L_x_9) ;  /* 0x0000000000387947 */ /* 0x000fea0003800000 */
.L_x_8:
[----:B------:R-:W-:Y:S02]  /*05b0*/  ULDC.64 UR4, c[0x0][0x228] ;  /* 0x00008a0000047ab9 */ /* 0x000fe40000000a00 */
[----:B------:R-:W-:-:S04]  /*05c0*/  ISETP.NE.U32.AND P0, PT, RZ, UR4, PT ;  /* 0x00000004ff007c0c */ /* 0x000fc8000bf05070 */
[----:B------:R-:W-:-:S13]  /*05d0*/  ISETP.NE.AND.EX P0, PT, RZ, UR5, PT, P0 ;  /* 0x00000005ff007c0c */ /* 0x000fda000bf05300 */
[----:B------:R-:W-:Y:S05]  /*05e0*/  @!P0 BRA `(.L_x_9) ;  /* 0x0000000000288947 */ /* 0x000fea0003800000 */
[----:B------:R-:W-:Y:S01]  /*05f0*/  ISETP.GT.AND P0, PT, R0, UR8, PT ;  /* 0x0000000800007c0c */ /* 0x000fe2000bf04270 */
[----:B------:R-:W-:Y:S01]  /*0600*/  BSSY B1, `(.L_x_10) ;  /* 0x0000006000017945 */ /* 0x000fe20003800000 */
[----:B------:R-:W-:-:S11]  /*0610*/  IMAD.MOV.U32 R6, RZ, RZ, RZ ;  /* 0x000000ffff067224 */ /* 0x000fd600078e00ff */
[----:B------:R-:W-:Y:S05]  /*0620*/  @P0 BRA `(.L_x_11) ;  /* 0x00000000000c0947 */ /* 0x000fea0003800000 */
[----:B------:R-:W0:Y:S02]  /*0630*/  LDC.64 R6, c[0x0][0x228] ;  /* 0x00008a00ff067b82 */ /* 0x000e240000000a00 */
[----:B0-----:R-:W-:-:S06]  /*0640*/  IMAD.WIDE R6, R0, 0x4, R6 ;  /* 0x0000000400067825 */ /* 0x001fcc00078e0206 */
[----:B------:R0:W5:Y:S02]  /*0650*/  LDG.E R6, desc[UR6][R6.64] ;  /* 0x0000000606067981 */ /* 0x000164000c1e1900 */
.L_x_11:
[----:B------:R-:W-:Y:S05]  /*0660*/  BSYNC B1 ;  /* 0x0000000000017941 */ /* 0x000fea0003800000 */
.L_x_10:
[----:B-----5:R-:W1:Y:S02]  /*0670*/  SHFL.DOWN PT, R5, R6, 0x1, 0x1f ;  /* 0x08201f0006057f89 */ /* 0x020e6400000e0000 */
[----:B-1----:R-:W-:-:S07]  /*0680*/  IMAD.IADD R5, R5, 0x1, -R6 ;  /* 0x0000000105057824 */ /* 0x002fce00078e0a06 */
.L_x_9:
[----:B------:R-:W-:Y:S05]  /*0690*/  BSYNC B0 ;  /* 0x0000000000007941 */ /* 0x000fea0003800000 */
.L_x_7:
[----:B------:R-:W-:Y:S02]  /*06a0*/  ULDC.64 UR4, c[0x0][0x230] ;  /* 0x00008c0000047ab9 */ /* 0x000fe40000000a00 */
[----:B------:R-:W-:-:S04]  /*06b0*/  ISETP.NE.U32.AND P0, PT, RZ, UR4, PT ;  /* 0x00000004ff007c0c */ /* 0x000fc8000bf05070 */
[----:B------:R-:W-:-:S13]  /*06c0*/  ISETP.NE.AND.EX P0, PT, RZ, UR5, PT, P0 ;  /* 0x00000005ff007c0c */ /* 0x000fda000bf05300 */
[----:B------:R-:W-:Y:S05]  /*06d0*/  @!P0 BRA `(.L_x_12) ;  /* 0x0000000000288947 */ /* 0x000fea0003800000 */
[----:B------:R-:W-:Y:S01]  /*06e0*/  ISETP.GT.AND P0, PT, R0, UR8, PT ;  /* 0x0000000800007c0c */ /* 0x000fe2000bf04270 */
[----:B------:R-:W-:Y:S01]  /*06f0*/  BSSY B0, `(.L_x_13) ;  /* 0x0000006000007945 */ /* 0x000fe20003800000 */
[----:B-1----:R-:W-:-:S11]  /*0700*/  MOV R6, RZ ;  /* 0x000000ff00067202 */ /* 0x002fd60000000f00 */
[----:B------:R-:W-:Y:S05]  /*0710*/  @P0 BRA `(.L_x_14) ;  /* 0x00000000000c0947 */ /* 0x000fea0003800000 */
[----:B0-----:R-:W0:Y:S02]  /*0720*/  LDC.64 R6, c[0x0][0x230] ;  /* 0x00008c00ff067b82 */ /* 0x001e240000000a00 */
[----:B0-----:R-:W-:-:S06]  /*0730*/  IMAD.WIDE R6, R0, 0x4, R6 ;  /* 0x0000000400067825 */ /* 0x001fcc00078e0206 */
[----:B------:R1:W5:Y:S02]  /*0740*/  LDG.E R6, desc[UR6][R6.64] ;  /* 0x0000000606067981 */ /* 0x000364000c1e1900 */
.L_x_14:
[----:B------:R-:W-:Y:S05]  /*0750*/  BSYNC B0 ;  /* 0x0000000000007941 */ /* 0x000fea0003800000 */
.L_x_13:
[----:B01---5:R-:W0:Y:S02]  /*0760*/  SHFL.DOWN PT, R7, R6, 0x1, 0x1f ;  /* 0x08201f0006077f89 */ /* 0x023e2400000e0000 */
[----:B0-----:R-:W-:-:S07]  /*0770*/  IMAD.IADD R4, R7, 0x1, -R6 ;  /* 0x0000000107047824 */ /* 0x001fce00078e0a06 */
.L_x_12:
[----:B01----:R-:W0:Y:S01]  /*0780*/  LDC R7, c[0x0][0x260] ;  /* 0x00009800ff077b82 */ /* 0x003e220000000800 */
[----:B------:R-:W-:Y:S07]  /*0790*/  BSSY B0, `(.L_x_15) ;  /* 0x000000e000007945 */ /* 0x000fee0003800000 */
[----:B------:R-:W1:Y:S01]  /*07a0*/  LDC R6, c[0x0][0xc] ;  /* 0x00000300ff067b82 */ /* 0x000e620000000800 */
[----:B0-----:R-:W-:-:S04]  /*07b0*/  ISETP.NE.AND P0, PT, R7, 0x1, PT ;  /* 0x000000010700780c */ /* 0x001fc80003f05270 */
[----:B-1----:R-:W-:Y:S01]  /*07c0*/  ISETP.GT.OR P0, PT, R6, 0x1, !P0 ;  /* 0x000000010600780c */ /* 0x002fe20004704670 */
[----:B------:R-:W-:Y:S01]  /*07d0*/  IMAD.MOV.U32 R6, RZ, RZ, RZ ;  /* 0x000000ffff067224 */ /* 0x000fe200078e00ff */
[----:B------:R-:W-:Y:S11]  /*07e0*/  @P2 BRA `(.L_x_16) ;  /* 0x0000000000202947 */ /* 0x000ff60003800000 */
[----:B------:R-:W0:Y:S02]  /*07f0*/  LDC R6, c[0x0][0x270] ;  /* 0x00009c00ff067b82 */ /* 0x000e240000000800 */
[----:B0-----:R-:W-:Y:S02]  /*0800*/  ISETP.NE.AND P1, PT, R6, 0x1, PT ;  /* 0x000000010600780c */ /* 0x001fe40003f25270 */
[----:B-----5:R-:W-:-:S04]  /*0810*/  IADD3 R5, R5, R6, R8 ;  /* 0x0000000605057210 */ /* 0x020fc80007ffe008 */
[----:B------:R-:W-:-:S07]  /*0820*/  IADD3 R6, R5, -0x1, R4 ;  /* 0xffffffff05067810 */ /* 0x000fce0007ffe004 */
[----:B------:R-:W0:Y:S08]  /*0830*/  @P1 LDC R9, c[0x0][0x274] ;  /* 0x00009d00ff091b82 */ /* 0x000e300000000800 */
[----:B------:R-:W1:Y:S01]  /*0840*/  @P1 LDC R11, c[0x0][0x278] ;  /* 0x00009e00ff0b1b82 */ /* 0x000e620000000800 */
[----:B0-----:R-:W-:-:S05]  /*0850*/  @P1 IMAD.HI.U32 R4, R6, R9, RZ ;  /* 0x0000000906041227 */ /* 0x001fca00078e00ff */
[----:B-1----:R-:W-:-:S07]  /*0860*/  @P1 SHF.R.U32.HI R6, RZ, R11, R4 ;  /* 0x0000000bff061219 */ /* 0x002fce0000011604 */
.L_x_16:
[----:B------:R-:W-:Y:S05]  /*0870*/  BSYNC B0 ;  /* 0x0000000000007941 */ /* 0x000fea0003800000 */
.L_x_15:
[----:B------:R-:W-:Y:S01]  /*0880*/  IMAD.MOV.U32 R9, RZ, RZ, 0x1 ;  /* 0x00000001ff097424 */ /* 0x000fe200078e00ff */
[----:B------:R-:W-:Y:S06]  /*0890*/  @P0 BRA `(.L_x_17) ;  /* 0x0000000400840947 */ /* 0x000fec0003800000 */
[----:B------:R-:W-:Y:S01]  /*08a0*/  IMAD R4, R6, R3, RZ ;  /* 0x0000000306047224 */ /* 0x000fe200078e02ff */
[----:B------:R-:W-:Y:S01]  /*08b0*/  ISETP.NE.AND P0, PT, R2, RZ, PT ;  /* 0x000000ff0200720c */ /* 0x000fe20003f05270 */
[----:B------:R-:W-:Y:S03]  /*08c0*/  BSSY B0, `(.L_x_18) ;  /* 0x0000016000007945 */ /* 0x000fe60003800000 */
[----:B-----5:R-:W0:Y:S02]  /*08d0*/  SHFL.DOWN PT, R5, R4, 0x10, 0x1f ;  /* 0x0a001f0004057f89 */ /* 0x020e2400000e0000 */
[----:B0-----:R-:W-:-:S05]  /*08e0*/  IMAD.IADD R5, R4, 0x1, R5 ;  /* 0x0000000104057824 */ /* 0x001fca00078e0205 */
[----:B------:R-:W0:Y:S02]  /*08f0*/  SHFL.DOWN PT, R8, R5, 0x8, 0x1f ;  /* 0x09001f0005087f89 */ /* 0x000e2400000e0000 */
[----:B0-----:R-:W-:-:S05]  /*0900*/  IMAD.IADD R8, R5, 0x1, R8 ;  /* 0x0000000105087824 */ /* 0x001fca00078e0208 */
[----:B------:R-:W0:Y:S02]  /*0910*/  SHFL.DOWN PT, R9, R8, 0x4, 0x1f ;  /* 0x08801f0008097f89 */ /* 0x000e2400000e0000 */
[----:B0-----:R-:W-:-:S05]  /*0920*/  IADD3 R9, R8, R9, RZ ;  /* 0x0000000908097210 */ /* 0x001fca0007ffe0ff */
[----:B------:R-:W0:Y:S02]  /*0930*/  SHFL.DOWN PT, R10, R9, 0x2, 0x1f ;  /* 0x08401f00090a7f89 */ /* 0x000e2400000e0000 */
[----:B0-----:R-:W-:-:S05]  /*0940*/  IMAD.IADD R10, R9, 0x1, R10 ;  /* 0x00000001090a7824 */ /* 0x001fca00078e020a */
[----:B------:R-:W0:Y:S02]  /*0950*/  SHFL.DOWN PT, R11, R10, 0x1, 0x1f ;  /* 0x08201f000a0b7f89 */ /* 0x000e2400000e0000 */
[----:B0-----:R-:W-:Y:S01]  /*0960*/  IMAD.IADD R11, R10, 0x1, R11 ;  /* 0x000000010a0b7824 */ /* 0x001fe200078e020b */
[----:B------:R-:W-:Y:S06]  /*0970*/  @P0 BRA `(.L_x_19) ;  /* 0x0000000000280947 */ /* 0x000fec0003800000 */
[----:B------:R-:W0:Y:S01]  /*0980*/  S2R R2, SR_LANEID ;  /* 0x0000000000027919 */ /* 0x000e220000000000 */
[----:B------:R-:W1:Y:S08]  /*0990*/  S2UR UR5, SR_CgaCtaId ;  /* 0x00000000000579c3 */ /* 0x000e700000008800 */
[----:B------:R-:W2:Y:S01]  /*09a0*/  REDUX.SUM UR8, R11 ;  /* 0x000000000b0873c4 */ /* 0x000ea2000000c000 */
[----:B------:R-:W-:-:S02]  /*09b0*/  VOTEU.ANY UR4, UPT, PT ;  /* 0x0000000000047886 */ /* 0x000fc400038e0100 */
[----:B------:R-:W-:-:S06]  /*09c0*/  UFLO.U32 UR4, UR4 ;  /* 0x00000004000472bd */ /* 0x000fcc00080e0000 */
[----:B0-----:R-:W-:Y:S01]  /*09d0*/  ISETP.EQ.U32.AND P0, PT, R2, UR4, PT ;  /* 0x0000000402007c0c */ /* 0x001fe2000bf02070 */
[----:B------:R-:W-:Y:S01]  /*09e0*/  UMOV UR4, 0x400 ;  /* 0x0000040000047882 */ /* 0x000fe20000000000 */
[----:B--2---:R-:W-:Y:S01]  /*09f0*/  IMAD.U32 R2, RZ, RZ, UR8 ;  /* 0x00000008ff027e24 */ /* 0x004fe2000f8e00ff */
[----:B-1----:R-:W-:-:S10]  /*0a00*/  ULEA UR4, UR5, UR4, 0x18 ;  /* 0x0000000405047291 */ /* 0x002fd4000f8ec03f */
[----:B------:R0:W-:Y:S02]  /*0a10*/  @P0 ATOMS.ADD RZ, [UR4], R2 ;  /* 0x00000002ffff098c */ /* 0x0001e40008000004 */
.L_x_19:
[----:B------:R-:W-:Y:S05]  /*0a20*/  BSYNC B0 ;  /* 0x0000000000007941 */ /* 0x000fea0003800000 */
.L_x_18:
[----:B------:R-:W1:Y:S08]  /*0a30*/  S2UR UR5, SR_CgaCtaId ;  /* 0x00000000000579c3 */ /* 0x000e700000008800 */
[----:B------:R-:W-:Y:S01]  /*0a40*/  BAR.SYNC.DEFER_BLOCKING 0x0 ;  /* 0x0000000000007b1d */ /* 0x000fe20000010000 */
[----:B------:R-:W-:-:S05]  /*0a50*/  IADD3 R6, R6, -0x1, RZ ;  /* 0xffffffff06067810 */ /* 0x000fca0007ffe0ff */
[----:B------:R-:W-:Y:S02]  /*0a60*/  UMOV UR4, 0x400 ;  /* 0x0000040000047882 */ /* 0x000fe40000000000 */
[----:B-1----:R-:W-:-:S09]  /*0a70*/  ULEA UR4, UR5, UR4, 0x18 ;  /* 0x0000000405047291 */ /* 0x002fd2000f8ec03f */
[----:B0-----:R-:W0:Y:S01]  /*0a80*/  LDS R2, [UR4] ;  /* 0x00000004ff027984 */ /* 0x001e220008000800 */
[----:B------:R-:W-:Y:S02]  /*0a90*/  ULDC UR4, c[0x0][0x25c] ;  /* 0x0000970000047ab9 */ /* 0x000fe40000000800 */
[----:B------:R-:W-:Y:S01]  /*0aa0*/  I2FP.F32.S32 R4, UR4 ;  /* 0x0000000400047c45 */ /* 0x000fe20008201400 */
[----:B------:R-:W-:Y:S02]  /*0ab0*/  ULDC UR4, c[0x0][0x254] ;  /* 0x0000950000047ab9 */ /* 0x000fe40000000800 */
[----:B------:R-:W-:Y:S01]  /*0ac0*/  I2FP.F32.S32 R5, UR4 ;  /* 0x0000000400057c45 */ /* 0x000fe20008201400 */
[----:B------:R-:W1:Y:S01]  /*0ad0*/  MUFU.RCP R9, R4 ;  /* 0x0000000400097308 */ /* 0x000e620000001000 */
[----:B0-----:R-:W-:-:S05]  /*0ae0*/  I2FP.F32.S32 R2, R2 ;  /* 0x0000000200027245 */ /* 0x001fca0000201400 */
[----:B------:R-:W-:-:S04]  /*0af0*/  FMUL.FTZ R2, R2, 1.1000000238418579102 ;  /* 0x3f8ccccd02027820 */ /* 0x000fc80000410000 */
[----:B------:R-:W-:-:S04]  /*0b00*/  FMUL.FTZ R2, R2, R5 ;  /* 0x0000000502027220 */ /* 0x000fc80000410000 */
[----:B-1----:R-:W-:-:S04]  /*0b10*/  FMUL.FTZ R2, R2, R9 ;  /* 0x0000000902027220 */ /* 0x002fc80000410000 */
[----:B------:R-:W0:Y:S02]  /*0b20*/  F2I.FTZ.CEIL.NTZ R9, R2 ;  /* 0x0000000200097305 */ /* 0x000e24000021b100 */
[-C--:B0-----:R-:W-:Y:S01]  /*0b30*/  IABS R11, R9.reuse ;  /* 0x00000009000b7213 */ /* 0x081fe20000000000 */
[----:B------:R-:W-:Y:S01]  /*0b40*/  IMAD.IADD R8, R9, 0x1, R6 ;  /* 0x0000000109087824 */ /* 0x000fe200078e0206 */
[----:B------:R-:W-:-:S04]  /*0b50*/  IABS R14, R9 ;  /* 0x00000009000e7213 */ /* 0x000fc80000000000 */
[----:B------:R-:W0:Y:S01]  /*0b60*/  I2F.RP R10, R11 ;  /* 0x0000000b000a7306 */ /* 0x000e220000209400 */
[----:B------:R-:W-:Y:S01]  /*0b70*/  IABS R2, R8 ;  /* 0x0000000800027213 */ /* 0x000fe20000000000 */
[----:B------:R-:W-:Y:S01]  /*0b80*/  IMAD.MOV R14, RZ, RZ, -R14 ;  /* 0x000000ffff0e7224 */ /* 0x000fe200078e0a0e */
[----:B------:R-:W-:-:S04]  /*0b90*/  LOP3.LUT R8, R8, R9, RZ, 0x3c, !PT ;  /* 0x0000000908087212 */ /* 0x000fc800078e3cff */
[----:B------:R-:W-:Y:S01]  /*0ba0*/  ISETP.GE.AND P1, PT, R8, RZ, PT ;  /* 0x000000ff0800720c */ /* 0x000fe20003f26270 */
[----:B0-----:R-:W0:Y:S02]  /*0bb0*/  MUFU.RCP R10, R10 ;  /* 0x0000000a000a7308 */ /* 0x001e240000001000 */
[----:B0-----:R-:W-:-:S06]  /*0bc0*/  VIADD R4, R10, 0xffffffe ;  /* 0x0ffffffe0a047836 */ /* 0x001fcc0000000000 */
[----:B------:R0:W1:Y:S02]  /*0bd0*/  F2I.FTZ.U32.TRUNC.NTZ R5, R4 ;  /* 0x0000000400057305 */ /* 0x000064000021f000 */
[----:B0-----:R-:W-:Y:S02]  /*0be0*/  IMAD.MOV.U32 R4, RZ, RZ, RZ ;  /* 0x000000ffff047224 */ /* 0x001fe400078e00ff */
[----:B-1----:R-:W-:-:S04]  /*0bf0*/  IMAD.MOV R12, RZ, RZ, -R5 ;  /* 0x000000ffff0c7224 */ /* 0x002fc800078e0a05 */
[----:B------:R-:W-:-:S04]  /*0c00*/  IMAD R13, R12, R11, RZ ;  /* 0x0000000b0c0d7224 */ /* 0x000fc800078e02ff */
[----:B------:R-:W-:-:S04]  /*0c10*/  IMAD.HI.U32 R5, R5, R13, R4 ;  /* 0x0000000d05057227 */ /* 0x000fc800078e0004 */
[----:B------:R-:W-:Y:S02]  /*0c20*/  IMAD.MOV.U32 R4, RZ, RZ, R14 ;  /* 0x000000ffff047224 */ /* 0x000fe400078e000e */
[----:B------:R-:W-:-:S04]  /*0c30*/  IMAD.HI.U32 R5, R5, R2, RZ ;  /* 0x0000000205057227 */ /* 0x000fc800078e00ff */
[----:B------:R-:W-:-:S05]  /*0c40*/  IMAD R2, R5, R4, R2 ;  /* 0x0000000405027224 */ /* 0x000fca00078e0202 */
[----:B------:R-:W-:-:S13]  /*0c50*/  ISETP.GT.U32.AND P3, PT, R11, R2, PT ;  /* 0x000000020b00720c */ /* 0x000fda0003f64070 */
[----:B------:R-:W-:Y:S01]  /*0c60*/  @!P3 IMAD.IADD R2, R2, 0x1, -R11 ;  /* 0x000000010202b824 */ /* 0x000fe200078e0a0b */
[----:B------:R-:W-:Y:S02]  /*0c70*/  @!P3 IADD3 R5, R5, 0x1, RZ ;  /* 0x000000010505b810 */ /* 0x000fe40007ffe0ff */
[----:B------:R-:W-:Y:S02]  /*0c80*/  ISETP.NE.AND P3, PT, R9, RZ, PT ;  /* 0x000000ff0900720c */ /* 0x000fe40003f65270 */
[----:B------:R-:W-:-:S13]  /*0c90*/  ISETP.GE.U32.AND P0, PT, R2, R11, PT ;  /* 0x0000000b0200720c */ /* 0x000fda0003f06070 */
[----:B------:R-:W-:-:S04]  /*0ca0*/  @P0 VIADD R5, R5, 0x1 ;  /* 0x0000000105050836 */ /* 0x000fc80000000000 */
[----:B------:R-:W-:Y:S01]  /*0cb0*/  @!P1 IMAD.MOV R5, RZ, RZ, -R5 ;  /* 0x000000ffff059224 */ /* 0x000fe200078e0a05 */
[----:B------:R-:W-:-:S04]  /*0cc0*/  @!P3 LOP3.LUT R5, RZ, R9, RZ, 0x33, !PT ;  /* 0x00000009ff05b212 */ /* 0x000fc800078e33ff */
[----:B------:R-:W-:-:S04]  /*0cd0*/  VIMNMX R5, R5, R7, PT ;  /* 0x0000000705057248 */ /* 0x000fc80003fe0100 */
[----:B------:R-:W-:-:S04]  /*0ce0*/  VIMNMX R11, R5, 0x1, !PT ;  /* 0x00000001050b7848 */ /* 0x000fc80007fe0100 */
[-C--:B------:R-:W-:Y:S01]  /*0cf0*/  IABS R7, R11.reuse ;  /* 0x0000000b00077213 */ /* 0x080fe20000000000 */
[----:B------:R-:W-:Y:S01]  /*0d00*/  IMAD.IADD R6, R6, 0x1, R11 ;  /* 0x0000000106067824 */ /* 0x000fe200078e020b */
[----:B------:R-:W-:Y:S02]  /*0d10*/  IABS R10, R11 ;  /* 0x0000000b000a7213 */ /* 0x000fe40000000000 */
[----:B------:R-:W0:Y:S02]  /*0d20*/  I2F.RP R2, R7 ;  /* 0x0000000700027306 */ /* 0x000e240000209400 */
[----:B------:R-:W-:-:S06]  /*0d30*/  IADD3 R10, RZ, -R10, RZ ;  /* 0x8000000aff0a7210 */ /* 0x000fcc0007ffe0ff */
[----:B0-----:R-:W0:Y:S02]  /*0d40*/  MUFU.RCP R2, R2 ;  /* 0x0000000200027308 */ /* 0x001e240000001000 */
[----:B0-----:R-:W-:Y:S01]  /*0d50*/  VIADD R4, R2, 0xffffffe ;  /* 0x0ffffffe02047836 */ /* 0x001fe20000000000 */
[----:B------:R-:W-:Y:S02]  /*0d60*/  IABS R2, R6 ;  /* 0x0000000600027213 */ /* 0x000fe40000000000 */
[----:B------:R-:W-:-:S03]  /*0d70*/  LOP3.LUT R6, R6, R11, RZ, 0x3c, !PT ;  /* 0x0000000b06067212 */ /* 0x000fc600078e3cff */
[----:B------:R0:W1:Y:S01]  /*0d80*/  F2I.FTZ.U32.TRUNC.NTZ R5, R4 ;  /* 0x0000000400057305 */ /* 0x000062000021f000 */
[----:B------:R-:W-:Y:S01]  /*0d90*/  ISETP.GE.AND P1, PT, R6, RZ, PT ;  /* 0x000000ff0600720c */ /* 0x000fe20003f26270 */
[----:B0-----:R-:W-:Y:S02]  /*0da0*/  IMAD.MOV.U32 R4, RZ, RZ, RZ ;  /* 0x000000ffff047224 */ /* 0x001fe400078e00ff */
[----:B-1----:R-:W-:-:S04]  /*0db0*/  IMAD.MOV R8, RZ, RZ, -R5 ;  /* 0x000000ffff087224 */ /* 0x002fc800078e0a05 */
[----:B------:R-:W-:-:S04]  /*0dc0*/  IMAD R9, R8, R7, RZ ;  /* 0x0000000708097224 */ /* 0x000fc800078e02ff */
[----:B------:R-:W-:-:S04]  /*0dd0*/  IMAD.HI.U32 R5, R5, R9, R4 ;  /* 0x0000000905057227 */ /* 0x000fc800078e0004 */
[----:B------:R-:W-:Y:S02]  /*0de0*/  IMAD.MOV.U32 R4, RZ, RZ, R10 ;  /* 0x000000ffff047224 */ /* 0x000fe400078e000a */
[----:B------:R-:W-:-:S04]  /*0df0*/  IMAD.HI.U32 R5, R5, R2, RZ ;  /* 0x0000000205057227 */ /* 0x000fc800078e00ff */
[----:B------:R-:W-:Y:S02]  /*0e00*/  IMAD R2, R5, R4, R2 ;  /* 0x0000000405027224 */ /* 0x000fe400078e0202 */
[----:B------:R-:W-:-:S03]  /*0e10*/  IMAD.MOV.U32 R9, RZ, RZ, R11 ;  /* 0x000000ffff097224 */ /* 0x000fc600078e000b */
[----:B------:R-:W-:-:S13]  /*0e20*/  ISETP.GT.U32.AND P3, PT, R7, R2, PT ;  /* 0x000000020700720c */ /* 0x000fda0003f64070 */
[----:B------:R-:W-:Y:S02]  /*0e30*/  @!P3 IMAD.IADD R2, R2, 0x1, -R7 ;  /* 0x000000010202b824 */ /* 0x000fe400078e0a07 */
[----:B------:R-:W-:Y:S01]  /*0e40*/  @!P3 VIADD R5, R5, 0x1 ;  /* 0x000000010505b836 */ /* 0x000fe20000000000 */
[----:B------:R-:W-:Y:S02]  /*0e50*/  ISETP.NE.AND P3, PT, R11, RZ, PT ;  /* 0x000000ff0b00720c */ /* 0x000fe40003f65270 */
[----:B------:R-:W-:-:S13]  /*0e60*/  ISETP.GE.U32.AND P0, PT, R2, R7, PT ;  /* 0x000000070200720c */ /* 0x000fda0003f06070 */
[----:B------:R-:W-:-:S05]  /*0e70*/  @P0 VIADD R5, R5, 0x1 ;  /* 0x0000000105050836 */ /* 0x000fca0000000000 */
[----:B------:R-:W-:Y:S02]  /*0e80*/  @!P1 IADD3 R5, -R5, RZ, RZ ;  /* 0x000000ff05059210 */ /* 0x000fe40007ffe1ff */
[----:B------:R-:W-:-:S05]  /*0e90*/  @!P3 LOP3.LUT R5, RZ, R11, RZ, 0x33, !PT ;  /* 0x0000000bff05b212 */ /* 0x000fca00078e33ff */
[----:B------:R-:W-:-:S07]  /*0ea0*/  IMAD.MOV.U32 R6, RZ, RZ, R5 ;  /* 0x000000ffff067224 */ /* 0x000fce00078e0005 */
.L_x_17:
[----:B------:R-:W-:Y:S05]  /*0eb0*/  @P2 EXIT ;  /* 0x000000000000294d */ /* 0x000fea0003800000 */
[----:B------:R-:W-:Y:S02]  /*0ec0*/  ULDC.64 UR4, c[0x0][0x2a0] ;  /* 0x0000a80000047ab9 */ /* 0x000fe40000000a00 */
[----:B------:R-:W-:-:S04]  /*0ed0*/  ISETP.NE.U32.AND P0, PT, RZ, UR4, PT ;  /* 0x00000004ff007c0c */ /* 0x000fc8000bf05070 */
[----:B------:R-:W-:-:S13]  /*0ee0*/  ISETP.NE.AND.EX P0, PT, RZ, UR5, PT, P0 ;  /* 0x00000005ff007c0c */ /* 0x000fda000bf05300 */
[----:B------:R-:W-:Y:S05]  /*0ef0*/  @!P0 BRA `(.L_x_20) ;  /* 0x0000000000748947 */ /* 0x000fea0003800000 */
[----:B------:R-:W-:Y:S01]  /*0f00*/  VIMNMX R6, R6, 0x1, !PT ;  /* 0x0000000106067848 */ /* 0x000fe20007fe0100 */
[----:B-----5:R-:W0:Y:S01]  /*0f10*/  LDC.64 R4, c[0x0][0x2a0] ;  /* 0x0000a800ff047b82 */ /* 0x020e220000000a00 */
[----:B------:R-:W-:Y:S01]  /*0f20*/  ULDC UR4, c[0x0][0x2ac] ;  /* 0x0000ab0000047ab9 */ /* 0x000fe20000000800 */
[----:B------:R-:W-:Y:S02]  /*0f30*/  BSSY B0, `(.L_x_21) ;  /* 0x0000010000007945 */ /* 0x000fe40003800000 */
[----:B------:R-:W-:-:S05]  /*0f40*/  IMAD.SHL.U32 R2, R6, 0x10, RZ ;  /* 0x0000001006027824 */ /* 0x000fca00078e00ff */
[----:B------:R-:W-:Y:S01]  /*0f50*/  ISETP.GT.AND P0, PT, R2, UR4, PT ;  /* 0x0000000402007c0c */ /* 0x000fe2000bf04270 */
[----:B------:R-:W-:-:S12]  /*0f60*/  IMAD.MOV.U32 R2, RZ, RZ, 0x10 ;  /* 0x00000010ff027424 */ /* 0x000fd800078e00ff */
[----:B------:R-:W-:Y:S05]  /*0f70*/  @!P0 BRA `(.L_x_22) ;  /* 0x00000000002c8947 */ /* 0x000fea0003800000 */
[----:B------:R-:W-:-:S05]  /*0f80*/  IMAD.SHL.U32 R2, R6, 0x8, RZ ;  /* 0x0000000806027824 */ /* 0x000fca00078e00ff */
[----:B------:R-:W-:Y:S01]  /*0f90*/  ISETP.GT.AND P0, PT, R2, UR4, PT ;  /* 0x0000000402007c0c */ /* 0x000fe2000bf04270 */
[----:B------:R-:W-:-:S12]  /*0fa0*/  HFMA2.MMA R2, -RZ, RZ, 0, 4.76837158203125e-07 ;  /* 0x00000008ff027435 */ /* 0x000fd800000001ff */
[----:B------:R-:W-:Y:S05]  /*0fb0*/  @!P0 BRA `(.L_x_22) ;  /* 0x00000000001c8947 */ /* 0x000fea0003800000 */
[----:B------:R-:W-:-:S05]  /*0fc0*/  IMAD.SHL.U32 R2, R6, 0x4, RZ ;  /* 0x0000000406027824 */ /* 0x000fca00078e00ff */
[----:B------:R-:W-:-:S13]  /*0fd0*/  ISETP.GT.AND P1, PT, R2, UR4, PT ;  /* 0x0000000402007c0c */ /* 0x000fda000bf24270 */
[----:B------:R-:W-:Y:S02]  /*0fe0*/  @P1 IMAD.SHL.U32 R2, R6, 0x2, RZ ;  /* 0x0000000206021824 */ /* 0x000fe400078e00ff */
[----:B------:R-:W-:-:S03]  /*0ff0*/  @P1 IMAD.MOV.U32 R6, RZ, RZ, 0x1 ;  /* 0x00000001ff061424 */ /* 0x000fc600078e00ff */
[----:B------:R-:W-:Y:S01]  /*1000*/  @P1 ISETP.GT.AND P0, PT, R2, UR4, PT ;  /* 0x0000000402001c0c */ /* 0x000fe2000bf04270 */
[----:B------:R-:W-:-:S03]  /*1010*/  IMAD.MOV.U32 R2, RZ, RZ, 0x4 ;  /* 0x00000004ff027424 */ /* 0x000fc600078e00ff */
[----:B------:R-:W-:-:S09]  /*1020*/  @P1 SEL R2, R6, 0x2, P0 ;  /* 0x0000000206021807 */ /* 0x000fd20000000000 */
.L_x_22:
[----:B------:R-:W-:Y:S05]  /*1030*/  BSYNC B0 ;  /* 0x0000000000007941 */ /* 0x000fea0003800000 */
.L_x_21:
[----:B------:R-:W-:Y:S01]  /*1040*/  ULDC.S8 UR4, c[0x0][0x2aa] ;  /* 0x0000aa8000047ab9 */ /* 0x000fe20000000200 */
[----:B0-----:R-:W-:Y:S01]  /*1050*/  IMAD.WIDE R4, R0, 0x4, R4 ;  /* 0x0000000400047825 */ /* 0x001fe200078e0204 */
[----:B------:R-:W-:-:S03]  /*1060*/  UISETP.NE.AND UP0, UPT, UR4, URZ, UPT ;  /* 0x0000003f0400728c */ /* 0x000fc6000bf05270 */
[----:B------:R-:W-:Y:S02]  /*1070*/  ULDC UR4, c[0x0][0x258] ;  /* 0x0000960000047ab9 */ /* 0x000fe40000000800 */
[----:B------:R-:W-:-:S06]  /*1080*/  USEL UR4, UR4, 0x1, !UP0 ;  /* 0x0000000104047887 */ /* 0x000fcc000c000000 */
[----:B------:R-:W-:Y:S01]  /*1090*/  IMAD R2, R2, UR4, RZ ;  /* 0x0000000402027c24 */ /* 0x000fe2000f8e02ff */
[----:B------:R-:W-:-:S04]  /*10a0*/  ULDC UR4, c[0x0][0x254] ;  /* 0x0000950000047ab9 */ /* 0x000fc80000000800 */
[----:B------:R-:W-:-:S05]  /*10b0*/  VIMNMX R7, R2, UR4, PT ;  /* 0x0000000402077c48 */ /* 0x000fca000bfe0100 */
[----:B------:R0:W-:Y:S02]  /*10c0*/  STG.E desc[UR6][R4.64], R7 ;  /* 0x0000000704007986 */ /* 0x0001e4000c101906 */
.L_x_20:
[----:B0----5:R-:W0:Y:S08]  /*10d0*/  LDC.64 R4, c[0x0][0x290] ;  /* 0x0000a400ff047b82 */ /* 0x021e300000000a00 */
[----:B------:R-:W1:Y:S01]  /*10e0*/  LDC.64 R6, c[0x0][0x288] ;  /* 0x0000a200ff067b82 */ /* 0x000e620000000a00 */
[----:B0-----:R-:W-:-:S05]  /*10f0*/  IMAD.WIDE R4, R0, 0x4, R4 ;  /* 0x0000000400047825 */ /* 0x001fca00078e0204 */
[----:B------:R-:W-:Y:S01]  /*1100*/  STG.E desc[UR6][R4.64], R9 ;  /* 0x0000000904007986 */ /* 0x000fe2000c101906 */
[----:B-1----:R-:W-:-:S05]  /*1110*/  IMAD.WIDE R6, R0, 0x4, R6 ;  /* 0x0000000400067825 */ /* 0x002fca00078e0206 */
[----:B------:R-:W-:Y:S01]  /*1120*/  STG.E desc[UR6][R6.64], R3 ;  /* 0x0000000306007986 */ /* 0x000fe2000c101906 */
[----:B------:R-:W-:Y:S05]  /*1130*/  EXIT ;  /* 0x000000000000794d */ /* 0x000fea0003800000 */
.L_x_23:
[----:B------:R-:W-:-:S00]  /*1140*/  BRA `(.L_x_23) ;  /* 0xfffffffc00fc7947 */ /* 0x000fc0000383ffff */
[----:B------:R-:W-:-:S00]  /*1150*/  NOP ;  /* 0x0000000000007918 */ /* 0x000fc00000000000 */
        /* <DEDUP_REMOVED lines=10> */
.L_x_340:


//--------------------- .text._ZN5flash32prepare_varlen_num_blocks_kernelILi16ELb0EEEviiiPKiS2_S2_S2_S2_S2_iiiiiN7cutlass10FastDivmodES4_PiS5_S5_S5_S5_bbbi --------------------------
	.section	.text._ZN5flash32prepare_varlen_num_blocks_kernelILi16ELb0EEEviiiPKiS2_S2_S2_S2_S2_iiiiiN7cutlass10FastDivmodES4_PiS5_S5_S5_S5_bbbi,"ax",@progbits
	.align	128
        .global         _ZN5flash32prepare_varlen_num_blocks_kernelILi16ELb0EEEviiiPKiS2_S2_S2_S2_S2_iiiiiN7cutlass10FastDivmodES4_PiS5_S5_S5_S5_bbbi
        .type           _ZN5flash32prepare_varlen_num_blocks_kernelILi16ELb0EEEviiiPKiS2_S2_S2_S2_S2_iiiiiN7cutlass10FastDivmodES4_PiS5_S5_S5_S5_bbbi,@function
        .size           _ZN5flash32prepare_varlen_num_blocks_kernelILi16ELb0EEEviiiPKiS2_S2_S2_S2_S2_iiiiiN7cutlass10FastDivmodES4_PiS5_S5_S5_S5_bbbi,(.L_x_341 - _ZN5flash32prepare_varlen_num_blocks_kernelILi16ELb0EEEviiiPKiS2_S2_S2_S2_S2_iiiiiN7cutlass10FastDivmodES4_PiS5_S5_S5_S5_bbbi)
        .other          _ZN5flash32prepare_varlen_num_blocks_kernelILi16ELb0EEEviiiPKiS2_S2_S2_S2_S2_iiiiiN7cutlass10FastDivmodES4_PiS5_S5_S5_S5_bbbi,@"STO_CUDA_ENTRY STV_DEFAULT"
_ZN5flash32prepare_varlen_num_blocks_kernelILi16ELb0EEEviiiPKiS2_S2_S2_S2_S2_iiiiiN7cutlass10FastDivmodES4_PiS5_S5_S5_S5_bbbi:
.text._ZN5flash32prepare_varlen_num_blocks_kernelILi16ELb0EEEviiiPKiS2_S2_S2_S2_S2_iiiiiN7cutlass10FastDivmodES4_PiS5_S5_S5_S5_bbbi:
        /* <DEDUP_REMOVED lines=38> */
.L_x_25:
        /* <DEDUP_REMOVED lines=12> */
.L_x_28:
[----:B------:R-:W-:Y:S05]  /*0320*/  BSYNC B1 ;  /* 0x0000000000017941 */ /* 0x000fea0003800000 */
.L_x_27:
[----:B0----5:R-:W0:Y:S02]  /*0330*/  SHFL.DOWN PT, R6, R7, 0x1, 0x1f ;  /* 0x08201f0007067f89 */ /* 0x021e2400000e0000 */
[----:B0-----:R-:W-:-:S07]  /*0340*/  IMAD.IADD R6, R6, 0x1, -R7 ;  /* 0x0000000106067824 */ /* 0x001fce00078e0a07 */
.L_x_26:
[----:B------:R-:W-:Y:S05]  /*0350*/  BSYNC B0 ;  /* 0x0000000000007941 */ /* 0x000fea0003800000 */
.L_x_24:
        /* <DEDUP_REMOVED lines=17> */
.L_x_30:
[----:B------:R-:W-:Y:S05]  /*0470*/  BSYNC B0 ;  /* 0x0000000000007941 */ /* 0x000fea0003800000 */
.L_x_29:
        /* <DEDUP_REMOVED lines=19> */
.L_x_32:
        /* <DEDUP_REMOVED lines=11> */
.L_x_35:
[----:B------:R-:W-:Y:S05]  /*0660*/  BSYNC B1 ;  /* 0x0000000000017941 */ /* 0x000fea0003800000 */
.L_x_34:
[----:B-----5:R-:W1:Y:S02]  /*0670*/  SHFL.DOWN PT, R5, R6, 0x1, 0x1f ;  /* 0x08201f0006057f89 */ /* 0x020e6400000e0000 */
[----:B-1----:R-:W-:-:S07]  /*0680*/  IMAD.IADD R5, R5, 0x1, -R6 ;  /* 0x0000000105057824 */ /* 0x002fce00078e0a06 */
.L_x_33:
[----:B------:R-:W-:Y:S05]  /*0690*/  BSYNC B0 ;  /* 0x0000000000007941 */ /* 0x000fea0003800000 */
.L_x_31:
        /* <DEDUP_REMOVED lines=11> */
.L_x_38:
[----:B------:R-:W-:Y:S05]  /*0750*/  BSYNC B0 ;  /* 0x0000000000007941 */ /* 0x000fea0003800000 */
.L_x_37:
[----:B01---5:R-:W0:Y:S02]  /*0760*/  SHFL.DOWN PT, R7, R6, 0x1, 0x1f ;  /* 0x08201f0006077f89 */ /* 0x023e2400000e0000 */
[----:B0-----:R-:W-:-:S07]  /*0770*/  IMAD.IADD R4, R7, 0x1, -R6 ;  /* 0x0000000107047824 */ /* 0x001fce00078e0a06 */
.L_x_36:
        /* <DEDUP_REMOVED lines=15> */
.L_x_40:
[----:B------:R-:W-:Y:S05]  /*0870*/  BSYNC B0 ;  /* 0x0000000000007941 */ /* 0x000fea0003800000 */
.L_x_39:
        /* <DEDUP_REMOVED lines=26> */
.L_x_43:
[----:B------:R-:W-:Y:S05]  /*0a20*/  BSYNC B0 ;  /* 0x0000000000007941 */ /* 0x000fea0003800000 */
.L_x_42:
        /* <DEDUP_REMOVED lines=72> */
.L_x_41:
        /* <DEDUP_REMOVED lines=24> */
.L_x_46:
[----:B------:R-:W-:Y:S05]  /*1030*/  BSYNC B0 ;  /* 0x0000000000007941 */ /* 0x000fea0003800000 */
.L_x_45:
        /* <DEDUP_REMOVED lines=9> */
.L_x_44:
[----:B0----5:R-:W0:Y:S08]  /*10d0*/  LDC.64 R4, c[0x0][0x290] ;  /* 0x0000a400ff047b82 */ /* 0x021e300000000a00 */
[----:B------:R-:W1:Y:S01]  /*10e0*/  LDC.64 R6, c[0x0][0x288] ;  /* 0x0000a200ff067b82 */ /* 0x000e620000000a00 */
[----:B0-----:R-:W-:-:S05]  /*10f0*/  IMAD.WIDE R4, R0, 0x4, R4 ;  /* 0x0000000400047825 */ /* 0x001fca00078e0204 */
[----:B------:R-:W-:Y:S01]  /*1100*/  STG.E desc[UR6][R4.64], R9 ;  /* 0x0000000904007986 */ /* 0x000fe2000c101906 */
[----:B-1----:R-:W-:-:S05]  /*1110*/  IMAD.WIDE R6, R0, 0x4, R6 ;  /* 0x0000000400067825 */ /* 0x002fca00078e0206 */
[----:B------:R-:W-:Y:S01]  /*1120*/  STG.E desc[UR6][R6.64], R3 ;  /* 0x0000000306007986 */ /* 0x000fe2000c101906 */
[----:B------:R-:W-:Y:S05]  /*1130*/  EXIT ;  /* 0x000000000000794d */ /* 0x000fea0003800000 */
.L_x_47:
        /* <DEDUP_REMOVED lines=12> */
.L_x_341:


//--------------------- .text._ZN5flash32prepare_varlen_num_blocks_kernelILi8ELb0EEEviiiPKiS2_S2_S2_S2_S2_iiiiiN7cutlass10FastDivmodES4_PiS5_S5_S5_S5_bbbi --------------------------
	.section	.text._ZN5flash32prepare_varlen_num_blocks_kernelILi8ELb0EEEviiiPKiS2_S2_S2_S2_S2_iiiiiN7cutlass10FastDivmodES4_PiS5_S5_S5_S5_bbbi,"ax",@progbits
	.align	128
        .global         _ZN5flash32prepare_varlen_num_blocks_kernelILi8ELb0EEEviiiPKiS2_S2_S2_S2_S2_iiiiiN7cutlass10FastDivmodES4_PiS5_S5_S5_S5_bbbi
        .type           _ZN5flash32prepare_varlen_num_blocks_kernelILi8ELb0EEEviiiPKiS2_S2_S2_S2_S2_iiiiiN7cutlass10FastDivmodES4_PiS5_S5_S5_S5_bbbi,@function
        .size           _ZN5flash32prepare_varlen_num_blocks_kernelILi8ELb0EEEviiiPKiS2_S2_S2_S2_S2_iiiiiN7cutlass10FastDivmodES4_PiS5_S5_S5_S5_bbbi,(.L_x_342 - _ZN5flash32prepare_varlen_num_blocks_kernelILi8ELb0EEEviiiPKiS2_S2_S2_S2_S2_iiiiiN7cutlass10FastDivmodES4_PiS5_S5_S5_S5_bbbi)
        .other          _ZN5flash32prepare_varlen_num_blocks_kernelILi8ELb0EEEviiiPKiS2_S2_S2_S2_S2_iiiiiN7cutlass10FastDivmodES4_PiS5_S5_S5_S5_bbbi,@"STO_CUDA_ENTRY STV_DEFAULT"
_ZN5flash32prepare_varlen_num_blocks_kernelILi8ELb0EEEviiiPKiS2_S2_S2_S2_S2_iiiiiN7cutlass10FastDivmodES4_PiS5_S5_S5_S5_bbbi:
.text._ZN5flash32prepare_varlen_num_blocks_kernelILi8ELb0EEEviiiPKiS2_S2_S2_S2_S2_iiiiiN7cutlass10FastDivmodES4_PiS5_S5_S5_S5_bbbi:
        /* <DEDUP_REMOVED lines=38> */
.L_x_49:
        /* <DEDUP_REMOVED lines=12> */
.L_x_52:
[----:B------:R-:W-:Y:S05]  /*0320*/  BSYNC B1 ;  /* 0x0000000000017941 */ /* 0x000fea0003800000 */
.L_x_51:
[----:B0----5:R-:W0:Y:S02]  /*0330*/  SHFL.DOWN PT, R6, R7, 0x1, 0x1f ;  /* 0x08201f0007067f89 */ /* 0x021e2400000e0000 */
[----:B0-----:R-:W-:-:S07]  /*0340*/  IMAD.IADD R6, R6, 0x1, -R7 ;  /* 0x0000000106067824 */ /* 0x001fce00078e0a07 */
.L_x_50:
[----:B------:R-:W-:Y:S05]  /*0350*/  BSYNC B0 ;  /* 0x0000000000007941 */ /* 0x000fea0003800000 */
.L_x_48:
        /* <DEDUP_REMOVED lines=17> */
.L_x_54:
[----:B------:R-:W-:Y:S05]  /*0470*/  BSYNC B0 ;  /* 0x0000000000007941 */ /* 0x000fea0003800000 */
.L_x_53:
        /* <DEDUP_REMOVED lines=19> */
.L_x_56:
        /* <DEDUP_REMOVED lines=11> */
.L_x_59:
[----:B------:R-:W-:Y:S05]  /*0660*/  BSYNC B1 ;  /* 0x0000000000017941 */ /* 0x000fea0003800000 */
.L_x_58:
[----:B-----5:R-:W1:Y:S02]  /*0670*/  SHFL.DOWN PT, R5, R6, 0x1, 0x1f ;  /* 0x08201f0006057f89 */ /* 0x020e6400000e0000 */
[----:B-1----:R-:W-:-:S07]  /*0680*/  IMAD.IADD R5, R5, 0x1, -R6 ;  /* 0x0000000105057824 */ /* 0x002fce00078e0a06 */
.L_x_57:
[----:B------:R-:W-:Y:S05]  /*0690*/  BSYNC B0 ;  /* 0x0000000000007941 */ /* 0x000fea0003800000 */
.L_x_55:
        /* <DEDUP_REMOVED lines=11> */
.L_x_62:
[----:B------:R-:W-:Y:S05]  /*0750*/  BSYNC B0 ;  /* 0x0000000000007941 */ /* 0x000fea0003800000 */
.L_x_61:
[----:B01---5:R-:W0:Y:S02]  /*0760*/  SHFL.DOWN PT, R7, R6, 0x1, 0x1f ;  /* 0x08201f0006077f89 */ /* 0x023e2400000e0000 */
[----:B0-----:R-:W-:-:S07]  /*0770*/  IMAD.IADD R4, R7, 0x1, -R6 ;  /* 0x0000000107047824 */ /* 0x001fce00078e0a06 */
.L_x_60:
        /* <DEDUP_REMOVED lines=15> */
.L_x_64:
[----:B------:R-:W-:Y:S05]  /*0870*/  BSYNC B0 ;  /* 0x0000000000007941 */ /* 0x000fea0003800000 */
.L_x_63:
        /* <DEDUP_REMOVED lines=26> */
.L_x_67:
[----:B------:R-:W-:Y:S05]  /*0a20*/  BSYNC B0 ;  /* 0x0000000000007941 */ /* 0x000fea0003800000 */
.L_x_66:
        /* <DEDUP_REMOVED lines=72> */
.L_x_65:
        /* <DEDUP_REMOVED lines=24> */
.L_x_70:
[----:B------:R-:W-:Y:S05]  /*1030*/  BSYNC B0 ;  /* 0x0000000000007941 */ /* 0x000fea0003800000 */
.L_x_69:
        /* <DEDUP_REMOVED lines=9> */
.L_x_68:
[----:B0----5:R-:W0:Y:S08]  /*10d0*/  LDC.64 R4, c[0x0][0x290] ;  /* 0x0000a400ff047b82 */ /* 0x021e300000000a00 */
[----:B------:R-:W1:Y:S01]  /*10e0*/  LDC.64 R6, c[0x0][0x288] ;  /* 0x0000a200ff067b82 */ /* 0x000e620000000a00 */
[----:B0-----:R-:W-:-:S05]  /*10f0*/  IMAD.WIDE R4, R0, 0x4, R4 ;  /* 0x0000000400047825 */ /* 0x001fca00078e0204 */
[----:B------:R-:W-:Y:S01]  /*1100*/  STG.E desc[UR6][R4.64], R9 ;  /* 0x0000000904007986 */ /* 0x000fe2000c101906 */
[----:B-1----:R-:W-:-:S05]  /*1110*/  IMAD.WIDE R6, R0, 0x4, R6 ;  /* 0x0000000400067825 */ /* 0x002fca00078e0206 */
[----:B------:R-:W-:Y:S01]  /*1120*/  STG.E desc[UR6][R6.64], R3 ;  /* 0x0000000306007986 */ /* 0x000fe2000c101906 */
[----:B------:R-:W-:Y:S05]  /*1130*/  EXIT ;  /* 0x000000000000794d */ /* 0x000fea0003800000 */
.L_x_71:
        /* <DEDUP_REMOVED lines=12> */
.L_x_342:


//--------------------- .text._ZN5flash32prepare_varlen_num_blocks_kernelILi4ELb0EEEviiiPKiS2_S2_S2_S2_S2_iiiiiN7cutlass10FastDivmodES4_PiS5_S5_S5_S5_bbbi --------------------------
	.section	.text._ZN5flash32prepare_varlen_num_blocks_kernelILi4ELb0EEEviiiPKiS2_S2_S2_S2_S2_iiiiiN7cutlass10FastDivmodES4_PiS5_S5_S5_S5_bbbi,"ax",@progbits
	.align	128
        .global         _ZN5flash32prepare_varlen_num_blocks_kernelILi4ELb0EEEviiiPKiS2_S2_S2_S2_S2_iiiiiN7cutlass10FastDivmodES4_PiS5_S5_S5_S5_bbbi
        .type           _ZN5flash32prepare_varlen_num_blocks_kernelILi4ELb0EEEviiiPKiS2_S2_S2_S2_S2_iiiiiN7cutlass10FastDivmodES4_PiS5_S5_S5_S5_bbbi,@function
        .size           _ZN5flash32prepare_varlen_num_blocks_kernelILi4ELb0EEEviiiPKiS2_S2_S2_S2_S2_iiiiiN7cutlass10FastDivmodES4_PiS5_S5_S5_S5_bbbi,(.L_x_343 - _ZN5flash32prepare_varlen_num_blocks_kernelILi4ELb0EEEviiiPKiS2_S2_S2_S2_S2_iiiiiN7cutlass10FastDivmodES4_PiS5_S5_S5_S5_bbbi)
        .other          _ZN5flash32prepare_varlen_num_blocks_kernelILi4ELb0EEEviiiPKiS2_S2_S2_S2_S2_iiiiiN7cutlass10FastDivmodES4_PiS5_S5_S5_S5_bbbi,@"STO_CUDA_ENTRY STV_DEFAULT"
_ZN5flash32prepare_varlen_num_blocks_kernelILi4ELb0EEEviiiPKiS2_S2_S2_S2_S2_iiiiiN7cutlass10FastDivmodES4_PiS5_S5_S5_S5_bbbi:
.text._ZN5flash32prepare_varlen_num_blocks_kernelILi4ELb0EEEviiiPKiS2_S2_S2_S2_S2_iiiiiN7cutlass10FastDivmodES4_PiS5_S5_S5_S5_bbbi:
        /* <DEDUP_REMOVED lines=38> */
.L_x_73:
        /* <DEDUP_REMOVED lines=12> */
.L_x_76:
[----:B------:R-:W-:Y:S05]  /*0320*/  BSYNC B1 ;  /* 0x0000000000017941 */ /* 0x000fea0003800000 */
.L_x_75:
[----:B0----5:R-:W0:Y:S02]  /*0330*/  SHFL.DOWN PT, R6, R7, 0x1, 0x1f ;  /* 0x08201f0007067f89 */ /* 0x021e2400000e0000 */
[----:B0-----:R-:W-:-:S07]  /*0340*/  IMAD.IADD R6, R6, 0x1, -R7 ;  /* 0x0000000106067824 */ /* 0x001fce00078e0a07 */
.L_x_74:
[----:B------:R-:W-:Y:S05]  /*0350*/  BSYNC B0 ;  /* 0x0000000000007941 */ /* 0x000fea0003800000 */
.L_x_72:
        /* <DEDUP_REMOVED lines=17> */
.L_x_78:
[----:B------:R-:W-:Y:S05]  /*0470*/  BSYNC B0 ;  /* 0x0000000000007941 */ /* 0x000fea0003800000 */
.L_x_77:
        /* <DEDUP_REMOVED lines=19> */
.L_x_80:
        /* <DEDUP_REMOVED lines=11> */
.L_x_83:
[----:B------:R-:W-:Y:S05]  /*0660*/  BSYNC B1 ;  /* 0x0000000000017941 */ /* 0x000fea0003800000 */
.L_x_82:
[----:B-----5:R-:W1:Y:S02]  /*0670*/  SHFL.DOWN PT, R5, R6, 0x1, 0x1f ;  /* 0x08201f0006057f89 */ /* 0x020e6400000e0000 */
[----:B-1----:R-:W-:-:S07]  /*0680*/  IMAD.IADD R5, R5, 0x1, -R6 ;  /* 0x0000000105057824 */ /* 0x002fce00078e0a06 */
.L_x_81:
[----:B------:R-:W-:Y:S05]  /*0690*/  BSYNC B0 ;  /* 0x0000000000007941 */ /* 0x000fea0003800000 */
.L_x_79:
        /* <DEDUP_REMOVED lines=11> */
.L_x_86:
[----:B------:R-:W-:Y:S05]  /*0750*/  BSYNC B0 ;  /* 0x0000000000007941 */ /* 0x000fea0003800000 */
.L_x_85:
[----:B01---5:R-:W0:Y:S02]  /*0760*/  SHFL.DOWN PT, R7, R6, 0x1, 0x1f ;  /* 0x08201f0006077f89 */ /* 0x023e2400000e0000 */
[----:B0-----:R-:W-:-:S07]  /*0770*/  IMAD.IADD R4, R7, 0x1, -R6 ;  /* 0x0000000107047824 */ /* 0x001fce00078e0a06 */
.L_x_84:
        /* <DEDUP_REMOVED lines=15> */
.L_x_88:
[----:B------:R-:W-:Y:S05]  /*0870*/  BSYNC B0 ;  /* 0x0000000000007941 */ /* 0x000fea0003800000 */
.L_x_87:
        /* <DEDUP_REMOVED lines=26> */
.L_x_91:
[----:B------:R-:W-:Y:S05]  /*0a20*/  BSYNC B0 ;  /* 0x0000000000007941 */ /* 0x000fea0003800000 */
.L_x_90:
        /* <DEDUP_REMOVED lines=72> */
.L_x_89:
        /* <DEDUP_REMOVED lines=24> */
.L_x_94:
[----:B------:R-:W-:Y:S05]  /*1030*/  BSYNC B0 ;  /* 0x0000000000007941 */ /* 0x000fea0003800000 */
.L_x_93:
        /* <DEDUP_REMOVED lines=9> */
.L_x_92:
[----:B0----5:R-:W0:Y:S08]  /*10d0*/  LDC.64 R4, c[0x0][0x290] ;  /* 0x0000a400ff047b82 */ /* 0x021e300000000a00 */
[----:B------:R-:W1:Y:S01]  /*10e0*/  LDC.64 R6, c[0x0][0x288] ;  /* 0x0000a200ff067b82 */ /* 0x000e620000000a00 */
[----:B0-----:R-:W-:-:S05]  /*10f0*/  IMAD.WIDE R4, R0, 0x4, R4 ;  /* 0x0000000400047825 */ /* 0x001fca00078e0204 */
[----:B------:R-:W-:Y:S01]  /*1100*/  STG.E desc[UR6][R4.64], R9 ;  /* 0x0000000904007986 */ /* 0x000fe2000c101906 */
[----:B-1----:R-:W-:-:S05]  /*1110*/  IMAD.WIDE R6, R0, 0x4, R6 ;  /* 0x0000000400067825 */ /* 0x002fca00078e0206 */
[----:B------:R-:W-:Y:S01]  /*1120*/  STG.E desc[UR6][R6.64], R3 ;  /* 0x0000000306007986 */ /* 0x000fe2000c101906 */
[----:B------:R-:W-:Y:S05]  /*1130*/  EXIT ;  /* 0x000000000000794d */ /* 0x000fea0003800000 */
.L_x_95:
        /* <DEDUP_REMOVED lines=12> */
.L_x_343:


//--------------------- .text._ZN5flash32prepare_varlen_num_blocks_kernelILi2ELb0EEEviiiPKiS2_S2_S2_S2_S2_iiiiiN7cutlass10FastDivmodES4_PiS5_S5_S5_S5_bbbi --------------------------
	.section	.text._ZN5flash32prepare_varlen_num_blocks_kernelILi2ELb0EEEviiiPKiS2_S2_S2_S2_S2_iiiiiN7cutlass10FastDivmodES4_PiS5_S5_S5_S5_bbbi,"ax",@progbits
	.align	128
        .global         _ZN5flash32prepare_varlen_num_blocks_kernelILi2ELb0EEEviiiPKiS2_S2_S2_S2_S2_iiiiiN7cutlass10FastDivmodES4_PiS5_S5_S5_S5_bbbi
        .type           _ZN5flash32prepare_varlen_num_blocks_kernelILi2ELb0EEEviiiPKiS2_S2_S2_S2_S2_iiiiiN7cutlass10FastDivmodES4_PiS5_S5_S5_S5_bbbi,@function
        .size           _ZN5flash32prepare_varlen_num_blocks_kernelILi2ELb0EEEviiiPKiS2_S2_S2_S2_S2_iiiiiN7cutlass10FastDivmodES4_PiS5_S5_S5_S5_bbbi,(.L_x_344 - _ZN5flash32prepare_varlen_num_blocks_kernelILi2ELb0EEEviiiPKiS2_S2_S2_S2_S2_iiiiiN7cutlass10FastDivmodES4_PiS5_S5_S5_S5_bbbi)
        .other          _ZN5flash32prepare_varlen_num_blocks_kernelILi2ELb0EEEviiiPKiS2_S2_S2_S2_S2_iiiiiN7cutlass10FastDivmodES4_PiS5_S5_S5_S5_bbbi,@"STO_CUDA_ENTRY STV_DEFAULT"
_ZN5flash32prepare_varlen_num_blocks_kernelILi2ELb0EEEviiiPKiS2_S2_S2_S2_S2_iiiiiN7cutlass10FastDivmodES4_PiS5_S5_S5_S5_bbbi:
.text._ZN5flash32prepare_varlen_num_blocks_kernelILi2ELb0EEEviiiPKiS2_S2_S2_S2_S2_iiiiiN7cutlass10FastDivmodES4_PiS5_S5_S5_S5_bbbi:
        /* <DEDUP_REMOVED lines=38> */
.L_x_97:
        /* <DEDUP_REMOVED lines=12> */
.L_x_100:
[----:B------:R-:W-:Y:S05]  /*0320*/  BSYNC B1 ;  /* 0x0000000000017941 */ /* 0x000fea0003800000 */
.L_x_99:
[----:B0----5:R-:W0:Y:S02]  /*0330*/  SHFL.DOWN PT, R6, R7, 0x1, 0x1f ;  /* 0x08201f0007067f89 */ /* 0x021e2400000e0000 */
[----:B0-----:R-:W-:-:S07]  /*0340*/  IMAD.IADD R6, R6, 0x1, -R7 ;  /* 0x0000000106067824 */ /* 0x001fce00078e0a07 */
.L_x_98:
[----:B------:R-:W-:Y:S05]  /*0350*/  BSYNC B0 ;  /* 0x0000000000007941 */ /* 0x000fea0003800000 */
.L_x_96:
        /* <DEDUP_REMOVED lines=17> */
.L_x_102:
[----:B------:R-:W-:Y:S05]  /*0470*/  BSYNC B0 ;  /* 0x0000000000007941 */ /* 0x000fea0003800000 */
.L_x_101:
        /* <DEDUP_REMOVED lines=19> */
.L_x_104:
        /* <DEDUP_REMOVED lines=11> */
.L_x_107:
[----:B------:R-:W-:Y:S05]  /*0660*/  BSYNC B1 ;  /* 0x0000000000017941 */ /* 0x000fea0003800000 */
.L_x_106:
[----:B-----5:R-:W1:Y:S02]  /*0670*/  SHFL.DOWN PT, R5, R6, 0x1, 0x1f ;  /* 0x08201f0006057f89 */ /* 0x020e6400000e0000 */
[----:B-1----:R-:W-:-:S07]  /*0680*/  IMAD.IADD R5, R5, 0x1, -R6 ;  /* 0x0000000105057824 */ /* 0x002fce00078e0a06 */
.L_x_105:
[----:B------:R-:W-:Y:S05]  /*0690*/  BSYNC B0 ;  /* 0x0000000000007941 */ /* 0x000fea0003800000 */
.L_x_103:
        /* <DEDUP_REMOVED lines=11> */
.L_x_110:
[----:B------:R-:W-:Y:S05]  /*0750*/  BSYNC B0 ;  /* 0x0000000000007941 */ /* 0x000fea0003800000 */
.L_x_109:
[----:B01---5:R-:W0:Y:S02]  /*0760*/  SHFL.DOWN PT, R7, R6, 0x1, 0x1f ;  /* 0x08201f0006077f89 */ /* 0x023e2400000e0000 */
[----:B0-----:R-:W-:-:S07]  /*0770*/  IMAD.IADD R4, R7, 0x1, -R6 ;  /* 0x0000000107047824 */ /* 0x001fce00078e0a06 */
.L_x_108:
        /* <DEDUP_REMOVED lines=15> */
.L_x_112:
[----:B------:R-:W-:Y:S05]  /*0870*/  BSYNC B0 ;  /* 0x0000000000007941 */ /* 0x000fea0003800000 */
.L_x_111:
        /* <DEDUP_REMOVED lines=26> */
.L_x_115:
[----:B------:R-:W-:Y:S05]  /*0a20*/  BSYNC B0 ;  /* 0x0000000000007941 */ /* 0x000fea0003800000 */
.L_x_114:
        /* <DEDUP_REMOVED lines=72> */
.L_x_113:
        /* <DEDUP_REMOVED lines=24> */
.L_x_118:
[----:B------:R-:W-:Y:S05]  /*1030*/  BSYNC B0 ;  /* 0x0000000000007941 */ /* 0x000fea0003800000 */
.L_x_117:
        /* <DEDUP_REMOVED lines=9> */
.L_x_116:
[----:B0----5:R-:W0:Y:S08]  /*10d0*/  LDC.64 R4, c[0x0][0x290] ;  /* 0x0000a400ff047b82 */ /* 0x021e300000000a00 */
[----:B------:R-:W1:Y:S01]  /*10e0*/  LDC.64 R6, c[0x0][0x288] ;  /* 0x0000a200ff067b82 */ /* 0x000e620000000a00 */
[----:B0-----:R-:W-:-:S05]  /*10f0*/  IMAD.WIDE R4, R0, 0x4, R4 ;  /* 0x0000000400047825 */ /* 0x001fca00078e0204 */
[----:B------:R-:W-:Y:S01]  /*1100*/  STG.E desc[UR6][R4.64], R9 ;  /* 0x0000000904007986 */ /* 0x000fe2000c101906 */
[----:B-1----:R-:W-:-:S05]  /*1110*/  IMAD.WIDE R6, R0, 0x4, R6 ;  /* 0x0000000400067825 */ /* 0x002fca00078e0206 */
[----:B------:R-:W-:Y:S01]  /*1120*/  STG.E desc[UR6][R6.64], R3 ;  /* 0x0000000306007986 */ /* 0x000fe2000c101906 */
[----:B------:R-:W-:Y:S05]  /*1130*/  EXIT ;  /* 0x000000000000794d */ /* 0x000fea0003800000 */
.L_x_119:
        /* <DEDUP_REMOVED lines=12> */
.L_x_344:


//--------------------- .text._ZN5flash32prepare_varlen_num_blocks_kernelILi1ELb0EEEviiiPKiS2_S2_S2_S2_S2_iiiiiN7cutlass10FastDivmodES4_PiS5_S5_S5_S5_bbbi --------------------------
	.section	.text._ZN5flash32prepare_varlen_num_blocks_kernelILi1ELb0EEEviiiPKiS2_S2_S2_S2_S2_iiiiiN7cutlass10FastDivmodES4_PiS5_S5_S5_S5_bbbi,"ax",@progbits
	.align	128
        .global         _ZN5flash32prepare_varlen_num_blocks_kernelILi1ELb0EEEviiiPKiS2_S2_S2_S2_S2_iiiiiN7cutlass10FastDivmodES4_PiS5_S5_S5_S5_bbbi
        .type           _ZN5flash32prepare_varlen_num_blocks_kernelILi1ELb0EEEviiiPKiS2_S2_S2_S2_S2_iiiiiN7cutlass10FastDivmodES4_PiS5_S5_S5_S5_bbbi,@function
        .size           _ZN5flash32prepare_varlen_num_blocks_kernelILi1ELb0EEEviiiPKiS2_S2_S2_S2_S2_iiiiiN7cutlass10FastDivmodES4_PiS5_S5_S5_S5_bbbi,(.L_x_345 - _ZN5flash32prepare_varlen_num_blocks_kernelILi1ELb0EEEviiiPKiS2_S2_S2_S2_S2_iiiiiN7cutlass10FastDivmodES4_PiS5_S5_S5_S5_bbbi)
        .other          _ZN5flash32prepare_varlen_num_blocks_kernelILi1ELb0EEEviiiPKiS2_S2_S2_S2_S2_iiiiiN7cutlass10FastDivmodES4_PiS5_S5_S5_S5_bbbi,@"STO_CUDA_ENTRY STV_DEFAULT"
_ZN5flash32prepare_varlen_num_blocks_kernelILi1ELb0EEEviiiPKiS2_S2_S2_S2_S2_iiiiiN7cutlass10FastDivmodES4_PiS5_S5_S5_S5_bbbi:
.text._ZN5flash32prepare_varlen_num_blocks_kernelILi1ELb0EEEviiiPKiS2_S2_S2_S2_S2_iiiiiN7cutlass10FastDivmodES4_PiS5_S5_S5_S5_bbbi:
        /* <DEDUP_REMOVED lines=38> */
.L_x_121:
        /* <DEDUP_REMOVED lines=12> */
.L_x_124:
[----:B------:R-:W-:Y:S05]  /*0320*/  BSYNC B1 ;  /* 0x0000000000017941 */ /* 0x000fea0003800000 */
.L_x_123:
[----:B0----5:R-:W0:Y:S02]  /*0330*/  SHFL.DOWN PT, R6, R7, 0x1, 0x1f ;  /* 0x08201f0007067f89 */ /* 0x021e2400000e0000 */
[----:B0-----:R-:W-:-:S07]  /*0340*/  IMAD.IADD R6, R6, 0x1, -R7 ;  /* 0x0000000106067824 */ /* 0x001fce00078e0a07 */
.L_x_122:
[----:B------:R-:W-:Y:S05]  /*0350*/  BSYNC B0 ;  /* 0x0000000000007941 */ /* 0x000fea0003800000 */
.L_x_120:
        /* <DEDUP_REMOVED lines=17> */
.L_x_126:
[----:B------:R-:W-:Y:S05]  /*0470*/  BSYNC B0 ;  /* 0x0000000000007941 */ /* 0x000fea0003800000 */
.L_x_125:
        /* <DEDUP_REMOVED lines=19> */
.L_x_128:
        /* <DEDUP_REMOVED lines=11> */
.L_x_131:
[----:B------:R-:W-:Y:S05]  /*0660*/  BSYNC B1 ;  /* 0x0000000000017941 */ /* 0x000fea0003800000 */
.L_x_130:
[----:B-----5:R-:W1:Y:S02]  /*0670*/  SHFL.DOWN PT, R5, R6, 0x1, 0x1f ;  /* 0x08201f0006057f89 */ /* 0x020e6400000e0000 */
[----:B-1----:R-:W-:-:S07]  /*0680*/  IMAD.IADD R5, R5, 0x1, -R6 ;  /* 0x0000000105057824 */ /* 0x002fce00078e0a06 */
.L_x_129:
[----:B------:R-:W-:Y:S05]  /*0690*/  BSYNC B0 ;  /* 0x0000000000007941 */ /* 0x000fea0003800000 */
.L_x_127:
        /* <DEDUP_REMOVED lines=11> */
.L_x_134:
[----:B------:R-:W-:Y:S05]  /*0750*/  BSYNC B0 ;  /* 0x0000000000007941 */ /* 0x000fea0003800000 */
.L_x_133:
[----:B01---5:R-:W0:Y:S02]  /*0760*/  SHFL.DOWN PT, R7, R6, 0x1, 0x1f ;  /* 0x08201f0006077f89 */ /* 0x023e2400000e0000 */
[----:B0-----:R-:W-:-:S07]  /*0770*/  IMAD.IADD R4, R7, 0x1, -R6 ;  /* 0x0000000107047824 */ /* 0x001fce00078e0a06 */
.L_x_132:
        /* <DEDUP_REMOVED lines=15> */
.L_x_136:
[----:B------:R-:W-:Y:S05]  /*0870*/  BSYNC B0 ;  /* 0x0000000000007941 */ /* 0x000fea0003800000 */
.L_x_135:
        /* <DEDUP_REMOVED lines=26> */
.L_x_139:
[----:B------:R-:W-:Y:S05]  /*0a20*/  BSYNC B0 ;  /* 0x0000000000007941 */ /* 0x000fea0003800000 */
.L_x_138:
        /* <DEDUP_REMOVED lines=72> */
.L_x_137:
        /* <DEDUP_REMOVED lines=24> */
.L_x_142:
[----:B------:R-:W-:Y:S05]  /*1030*/  BSYNC B0 ;  /* 0x0000000000007941 */ /* 0x000fea0003800000 */
.L_x_141:
        /* <DEDUP_REMOVED lines=9> */
.L_x_140:
[----:B0----5:R-:W0:Y:S08]  /*10d0*/  LDC.64 R4, c[0x0][0x290] ;  /* 0x0000a400ff047b82 */ /* 0x021e300000000a00 */
[----:B------:R-:W1:Y:S01]  /*10e0*/  LDC.64 R6, c[0x0][0x288] ;  /* 0x0000a200ff067b82 */ /* 0x000e620000000a00 */
[----:B0-----:R-:W-:-:S05]  /*10f0*/  IMAD.WIDE R4, R0, 0x4, R4 ;  /* 0x0000000400047825 */ /* 0x001fca00078e0204 */
[----:B------:R-:W-:Y:S01]  /*1100*/  STG.E desc[UR6][R4.64], R9 ;  /* 0x0000000904007986 */ /* 0x000fe2000c101906 */
[----:B-1----:R-:W-:-:S05]  /*1110*/  IMAD.WIDE R6, R0, 0x4, R6 ;  /* 0x0000000400067825 */ /* 0x002fca00078e0206 */
[----:B------:R-:W-:Y:S01]  /*1120*/  STG.E desc[UR6][R6.64], R3 ;  /* 0x0000000306007986 */ /* 0x000fe2000c101906 */
[----:B------:R-:W-:Y:S05]  /*1130*/  EXIT ;  /* 0x000000000000794d */ /* 0x000fea0003800000 */
.L_x_143:
        /* <DEDUP_REMOVED lines=12> */
.L_x_345:


//--------------------- .text._ZN5flash32prepare_varlen_num_blocks_kernelILi32ELb1EEEviiiPKiS2_S2_S2_S2_S2_iiiiiN7cutlass10FastDivmodES4_PiS5_S5_S5_S5_bbbi --------------------------
	.section	.text._ZN5flash32prepare_varlen_num_blocks_kernelILi32ELb1EEEviiiPKiS2_S2_S2_S2_S2_iiiiiN7cutlass10FastDivmodES4_PiS5_S5_S5_S5_bbbi,"ax",@progbits
	.align	128
        .global         _ZN5flash32prepare_varlen_num_blocks_kernelILi32ELb1EEEviiiPKiS2_S2_S2_S2_S2_iiiiiN7cutlass10FastDivmodES4_PiS5_S5_S5_S5_bbbi
        .type           _ZN5flash32prepare_varlen_num_blocks_kernelILi32ELb1EEEviiiPKiS2_S2_S2_S2_S2_iiiiiN7cutlass10FastDivmodES4_PiS5_S5_S5_S5_bbbi,@function
        .size           _ZN5flash32prepare_varlen_num_blocks_kernelILi32ELb1EEEviiiPKiS2_S2_S2_S2_S2_iiiiiN7cutlass10FastDivmodES4_PiS5_S5_S5_S5_bbbi,(.L_x_346 - _ZN5flash32prepare_varlen_num_blocks_kernelILi32ELb1EEEviiiPKiS2_S2_S2_S2_S2_iiiiiN7cutlass10FastDivmodES4_PiS5_S5_S5_S5_bbbi)
        .other          _ZN5flash32prepare_varlen_num_blocks_kernelILi32ELb1EEEviiiPKiS2_S2_S2_S2_S2_iiiiiN7cutlass10FastDivmodES4_PiS5_S5_S5_S5_bbbi,@"STO_CUDA_ENTRY STV_DEFAULT"
_ZN5flash32prepare_varlen_num_blocks_kernelILi32ELb1EEEviiiPKiS2_S2_S2_S2_S2_iiiiiN7cutlass10FastDivmodES4_PiS5_S5_S5_S5_bbbi:
.text._ZN5flash32prepare_varlen_num_blocks_kernelILi32ELb1EEEviiiPKiS2_S2_S2_S2_S2_iiiiiN7cutlass10FastDivmodES4_PiS5_S5_S5_S5_bbbi:
[----:B------:R-:W-:Y:S01]  /*0000*/  LDC R1, c[0x0][0x28] ;  /* 0x00000a00ff017b82 */ /* 0x000fe20000000800 */
[----:B------:R-:W0:Y:S01]  /*0010*/  S2R R0, SR_TID.X ;  /* 0x0000000000007919 */ /* 0x000e220000002100 */
[----:B------:R-:W-:Y:S01]  /*0020*/  ULDC.64 UR4, c[0x0][0x280] ;  /* 0x0000a00000047ab9 */ /* 0x000fe20000000a00 */
[----:B------:R-:W-:Y:S01]  /*0030*/  ULDC.64 UR6, c[0x0][0x208] ;  /* 0x0000820000067ab9 */ /* 0x000fe20000000a00 */
[----:B------:R-:W-:Y:S01]  /*0040*/  ISETP.NE.U32.AND P0, PT, RZ, UR4, PT ;  /* 0x00000004ff007c0c */ /* 0x000fe2000bf05070 */
[----:B------:R-:W1:Y:S01]  /*0050*/  S2R R4, SR_CTAID.X ;  /* 0x0000000000047919 */ /* 0x000e620000002500 */
[----:B------:R-:W-:Y:S01]  /*0060*/  ULDC.64 UR8, c[0x0][0x210] ;  /* 0x0000840000087ab9 */ /* 0x000fe20000000a00 */
[----:B------:R-:W-:Y:S01]  /*0070*/  BSSY B0, `(.L_x_144) ;  /* 0x000002f000007945 */ /* 0x000fe20003800000 */
[----:B------:R-:W-:Y:S01]  /*0080*/  ISETP.NE.AND.EX P0, PT, RZ, UR5, PT, P0 ;  /* 0x00000005ff007c0c */ /* 0x000fe2000bf05300 */
[----:B------:R-:W-:Y:S01]  /*0090*/  ULDC.64 UR4, c[0x0][0x238] ;  /* 0x00008e0000047ab9 */ /* 0x000fe20000000a00 */
[----:B------:R-:W-:Y:S01]  /*00a0*/  IMAD.U32 R8, RZ, RZ, UR8 ;  /* 0x00000008ff087e24 */ /* 0x000fe2000f8e00ff */
[----:B0-----:R-:W-:-:S02]  /*00b0*/  ISETP.NE.AND P1, PT, R0, RZ, PT ;  /* 0x000000ff0000720c */ /* 0x001fc40003f25270 */
[C---:B------:R-:W-:Y:S02]  /*00c0*/  ISETP.NE.OR P0, PT, R0.reuse, RZ, !P0 ;  /* 0x000000ff0000720c */ /* 0x040fe40004705670 */
[----:B------:R-:W-:Y:S02]  /*00d0*/  SHF.R.U32.HI R5, RZ, 0x5, R0 ;  /* 0x00000005ff057819 */ /* 0x000fe40000011600 */
[----:B------:R-:W-:-:S07]  /*00e0*/  LOP3.LUT R12, R0, 0x1f, RZ, 0xc0, !PT ;  /* 0x0000001f000c7812 */ /* 0x000fce00078ec0ff */
[----:B------:R-:W0:Y:S01]  /*00f0*/  @!P1 S2R R3, SR_CgaCtaId ;  /* 0x0000000000039919 */ /* 0x000e220000008800 */
[----:B------:R-:W-:Y:S01]  /*0100*/  @!P1 MOV R2, 0x400 ;  /* 0x0000040000029802 */ /* 0x000fe20000000f00 */
[----:B------:R-:W2:Y:S03]  /*0110*/  @!P0 LDC.64 R6, c[0x0][0x280] ;  /* 0x0000a000ff068b82 */ /* 0x000ea60000000a00 */
[----:B0-----:R-:W-:Y:S01]  /*0120*/  @!P1 LEA R2, R3, R2, 0x18 ;  /* 0x0000000203029211 */ /* 0x001fe200078ec0ff */
[----:B-1----:R-:W-:Y:S02]  /*0130*/  IMAD R3, R4, 0x3e0, RZ ;  /* 0x000003e004037824 */ /* 0x002fe400078e02ff */
[----:B------:R-:W-:Y:S02]  /*0140*/  IMAD.U32 R4, RZ, RZ, UR9 ;  /* 0x00000009ff047e24 */ /* 0x000fe4000f8e00ff */
[----:B------:R0:W-:Y:S01]  /*0150*/  @!P1 STS [R2], RZ ;  /* 0x000000ff02009388 */ /* 0x0001e20000000800 */
[----:B------:R-:W-:Y:S01]  /*0160*/  LOP3.LUT R10, R3, 0x1f, R0, 0xf8, !PT ;  /* 0x0000001f030a7812 */ /* 0x000fe200078ef800 */
[----:B------:R-:W-:Y:S06]  /*0170*/  BAR.SYNC.DEFER_BLOCKING 0x0 ;  /* 0x0000000000007b1d */ /* 0x000fec0000010000 */
[----:B--2---:R1:W-:Y:S01]  /*0180*/  @!P0 STG.E desc[UR6][R6.64], RZ ;  /* 0x000000ff06008986 */ /* 0x0043e2000c101906 */
[----:B------:R-:W-:Y:S01]  /*0190*/  ISETP.NE.U32.AND P0, PT, RZ, UR4, PT ;  /* 0x00000004ff007c0c */ /* 0x000fe2000bf05070 */
[----:B------:R-:W-:-:S02]  /*01a0*/  ULDC UR4, c[0x0][0x218] ;  /* 0x0000860000047ab9 */ /* 0x000fc40000000800 */
[----:B0-----:R-:W-:Y:S01]  /*01b0*/  IMAD.U32 R2, RZ, RZ, UR4 ;  /* 0x00000004ff027e24 */ /* 0x001fe2000f8e00ff */
[----:B------:R-:W-:Y:S01]  /*01c0*/  ISETP.NE.AND.EX P0, PT, RZ, UR5, PT, P0 ;  /* 0x00000005ff007c0c */ /* 0x000fe2000bf05300 */
[----:B-1----:R-:W-:-:S12]  /*01d0*/  IMAD R7, R5, 0x1f, R10 ;  /* 0x0000001f05077824 */ /* 0x002fd800078e020a */
        /* <DEDUP_REMOVED lines=9> */
.L_x_145:
        /* <DEDUP_REMOVED lines=12> */
.L_x_148:
[----:B------:R-:W-:Y:S05]  /*0330*/  BSYNC B1 ;  /* 0x0000000000017941 */ /* 0x000fea0003800000 */
.L_x_147:
[----:B0----5:R-:W0:Y:S02]  /*0340*/  SHFL.DOWN PT, R8, R9, 0x1, 0x1f ;  /* 0x08201f0009087f89 */ /* 0x021e2400000e0000 */
[----:B0-----:R-:W-:-:S07]  /*0350*/  IMAD.IADD R8, R8, 0x1, -R9 ;  /* 0x0000000108087824 */ /* 0x001fce00078e0a09 */
.L_x_146:
[----:B------:R-:W-:Y:S05]  /*0360*/  BSYNC B0 ;  /* 0x0000000000007941 */ /* 0x000fea0003800000 */
.L_x_144:
[----:B------:R-:W-:Y:S01]  /*0370*/  ULDC UR8, c[0x0][0x250] ;  /* 0x0000940000087ab9 */ /* 0x000fe20000000800 */
[----:B------:R-:W-:Y:S01]  /*0380*/  BSSY B0, `(.L_x_149) ;  /* 0x0000011000007945 */ /* 0x000fe20003800000 */
[----:B------:R-:W-:Y:S01]  /*0390*/  ISETP.GE.AND P1, PT, R7, UR8, PT ;  /* 0x0000000807007c0c */ /* 0x000fe2000bf26270 */
[----:B0-----:R-:W-:Y:S02]  /*03a0*/  IMAD.MOV.U32 R9, RZ, RZ, RZ ;  /* 0x000000ffff097224 */ /* 0x001fe400078e00ff */
[----:B------:R-:W-:Y:S01]  /*03b0*/  IMAD.MOV.U32 R5, RZ, RZ, RZ ;  /* 0x000000ffff057224 */ /* 0x000fe200078e00ff */
[----:B------:R-:W-:-:S13]  /*03c0*/  ISETP.EQ.OR P2, PT, R12, 0x1f, P1 ;  /* 0x0000001f0c00780c */ /* 0x000fda0000f42670 */
[----:B------:R-:W-:Y:S05]  /*03d0*/  @P2 BRA `(.L_x_150) ;  /* 0x00000000002c2947 */ /* 0x000fea0003800000 */
[----:B------:R-:W0:Y:S01]  /*03e0*/  LDC R5, c[0x0][0x264] ;  /* 0x00009900ff057b82 */ /* 0x000e220000000800 */
[----:B------:R-:W-:Y:S02]  /*03f0*/  ULDC.S8 UR4, c[0x0][0x2aa] ;  /* 0x0000aa8000047ab9 */ /* 0x000fe40000000200 */
[----:B------:R-:W-:-:S03]  /*0400*/  UISETP.NE.AND UP0, UPT, UR4, URZ, UPT ;  /* 0x0000003f0400728c */ /* 0x000fc6000bf05270 */
[----:B------:R-:W-:Y:S02]  /*0410*/  ULDC UR4, c[0x0][0x258] ;  /* 0x0000960000047ab9 */ /* 0x000fe40000000800 */
[----:B------:R-:W-:Y:S01]  /*0420*/  USEL UR4, UR4, 0x1, UP0 ;  /* 0x0000000104047887 */ /* 0x000fe20008000000 */
[----:B0-----:R-:W-:-:S05]  /*0430*/  ISETP.NE.AND P0, PT, R5, 0x1, PT ;  /* 0x000000010500780c */ /* 0x001fca0003f05270 */
[----:B-----5:R-:W-:-:S04]  /*0440*/  IMAD R8, R8, UR4, R5 ;  /* 0x0000000408087c24 */ /* 0x020fc8000f8e0205 */
[----:B------:R-:W-:-:S04]  /*0450*/  VIADD R5, R8, 0xffffffff ;  /* 0xffffffff08057836 */ /* 0x000fc80000000000 */
[----:B------:R-:W0:Y:S02]  /*0460*/  @P0 LDC.64 R10, c[0x0][0x268] ;  /* 0x00009a00ff0a0b82 */ /* 0x000e240000000a00 */
[----:B0-----:R-:W-:-:S05]  /*0470*/  @P0 IMAD.HI.U32 R6, R5, R10, RZ ;  /* 0x0000000a05060227 */ /* 0x001fca00078e00ff */
[----:B------:R-:W-:-:S07]  /*0480*/  @P0 SHF.R.U32.HI R5, RZ, R11, R6 ;  /* 0x0000000bff050219 */ /* 0x000fce0000011606 */
.L_x_150:
[----:B------:R-:W-:Y:S05]  /*0490*/  BSYNC B0 ;  /* 0x0000000000007941 */ /* 0x000fea0003800000 */
.L_x_149:
[----:B------:R-:W-:Y:S01]  /*04a0*/  ULDC.64 UR4, c[0x0][0x248] ;  /* 0x0000920000047ab9 */ /* 0x000fe20000000a00 */
[----:B------:R-:W-:Y:S01]  /*04b0*/  BSSY B0, `(.L_x_151) ;  /* 0x0000008000007945 */ /* 0x000fe20003800000 */
[----:B------:R-:W-:-:S04]  /*04c0*/  ISETP.EQ.U32.AND P0, PT, RZ, UR4, PT ;  /* 0x00000004ff007c0c */ /* 0x000fc8000bf02070 */
[----:B------:R-:W-:-:S13]  /*04d0*/  ISETP.EQ.OR.EX P0, PT, RZ, UR5, P1, P0 ;  /* 0x00000005ff007c0c */ /* 0x000fda0008f02700 */
[----:B------:R-:W-:Y:S05]  /*04e0*/  @P0 BRA `(.L_x_152) ;  /* 0x0000000000100947 */ /* 0x000fea0003800000 */
[----:B------:R-:W0:Y:S02]  /*04f0*/  LDC.64 R10, c[0x0][0x248] ;  /* 0x00009200ff0a7b82 */ /* 0x000e240000000a00 */
[----:B0-----:R-:W-:-:S06]  /*0500*/  IMAD.WIDE R10, R7, 0x4, R10 ;  /* 0x00000004070a7825 */ /* 0x001fcc00078e020a */
[----:B------:R-:W2:Y:S02]  /*0510*/  LDG.E R10, desc[UR6][R10.64] ;  /* 0x000000060a0a7981 */ /* 0x000ea4000c1e1900 */
[----:B--2---:R-:W-:-:S07]  /*0520*/  IMAD.MOV R9, RZ, RZ, -R10 ;  /* 0x000000ffff097224 */ /* 0x004fce00078e0a0a */
.L_x_152:
[----:B------:R-:W-:Y:S05]  /*0530*/  BSYNC B0 ;  /* 0x0000000000007941 */ /* 0x000fea0003800000 */
.L_x_151:
[----:B------:R-:W-:Y:S01]  /*0540*/  ULDC.64 UR4, c[0x0][0x240] ;  /* 0x0000900000047ab9 */ /* 0x000fe20000000a00 */
[----:B------:R-:W-:Y:S01]  /*0550*/  BSSY B0, `(.L_x_153) ;  /* 0x0000018000007945 */ /* 0x000fe20003800000 */
[----:B------:R-:W-:-:S04]  /*0560*/  ISETP.NE.U32.AND P0, PT, RZ, UR4, PT ;  /* 0x00000004ff007c0c */ /* 0x000fc8000bf05070 */
[----:B------:R-:W-:-:S13]  /*0570*/  ISETP.NE.AND.EX P0, PT, RZ, UR5, PT, P0 ;  /* 0x00000005ff007c0c */ /* 0x000fda000bf05300 */
[----:B------:R-:W-:Y:S05]  /*0580*/  @!P0 BRA `(.L_x_154) ;  /* 0x0000000000188947 */ /* 0x000fea0003800000 */
[----:B------:R-:W-:Y:S01]  /*0590*/  IMAD.MOV.U32 R4, RZ, RZ, RZ ;  /* 0x000000ffff047224 */ /* 0x000fe200078e00ff */
[----:B------:R-:W-:Y:S06]  /*05a0*/  @P1 BRA `(.L_x_155) ;  /* 0x0000000000481947 */ /* 0x000fec0003800000 */
[----:B------:R-:W0:Y:S02]  /*05b0*/  LDC.64 R10, c[0x0][0x240] ;  /* 0x00009000ff0a7b82 */ /* 0x000e240000000a00 */
[----:B0-----:R-:W-:-:S05]  /*05c0*/  IMAD.WIDE R10, R7, 0x4, R10 ;  /* 0x00000004070a7825 */ /* 0x001fca00078e020a */
[----:B------:R0:W5:Y:S01]  /*05d0*/  LDG.E R4, desc[UR6][R10.64] ;  /* 0x000000060a047981 */ /* 0x000162000c1e1900 */
[----:B------:R-:W-:Y:S05]  /*05e0*/  BRA `(.L_x_155) ;  /* 0x0000000000387947 */ /* 0x000fea0003800000 */
.L_x_154:
        /* <DEDUP_REMOVED lines=11> */
.L_x_157:
[----:B------:R-:W-:Y:S05]  /*06a0*/  BSYNC B1 ;  /* 0x0000000000017941 */ /* 0x000fea0003800000 */
.L_x_156:
[----:B0----5:R-:W0:Y:S02]  /*06b0*/  SHFL.DOWN PT, R11, R10, 0x1, 0x1f ;  /* 0x08201f000a0b7f89 */ /* 0x021e2400000e0000 */
[----:B0-----:R-:W-:-:S07]  /*06c0*/  IMAD.IADD R4, R11, 0x1, -R10 ;  /* 0x000000010b047824 */ /* 0x001fce00078e0a0a */
.L_x_155:
[----:B------:R-:W-:Y:S05]  /*06d0*/  BSYNC B0 ;  /* 0x0000000000007941 */ /* 0x000fea0003800000 */
.L_x_153:
[----:B------:R-:W-:Y:S02]  /*06e0*/  ULDC.64 UR4, c[0x0][0x230] ;  /* 0x00008c0000047ab9 */ /* 0x000fe40000000a00 */
[----:B------:R-:W-:-:S04]  /*06f0*/  ISETP.NE.U32.AND P0, PT, RZ, UR4, PT ;  /* 0x00000004ff007c0c */ /* 0x000fc8000bf05070 */
[----:B------:R-:W-:-:S13]  /*0700*/  ISETP.NE.AND.EX P0, PT, RZ, UR5, PT, P0 ;  /* 0x00000005ff007c0c */ /* 0x000fda000bf05300 */
[----:B------:R-:W-:Y:S05]  /*0710*/  @!P0 BRA `(.L_x_158) ;  /* 0x0000000000288947 */ /* 0x000fea0003800000 */
[----:B------:R-:W-:Y:S01]  /*0720*/  ISETP.GT.AND P0, PT, R7, UR8, PT ;  /* 0x0000000807007c0c */ /* 0x000fe2000bf04270 */
[----:B------:R-:W-:Y:S01]  /*0730*/  BSSY B0, `(.L_x_159) ;  /* 0x0000006000007945 */ /* 0x000fe20003800000 */
[----:B0-----:R-:W-:-:S11]  /*0740*/  IMAD.MOV.U32 R10, RZ, RZ, RZ ;  /* 0x000000ffff0a7224 */ /* 0x001fd600078e00ff */
[----:B------:R-:W-:Y:S05]  /*0750*/  @P0 BRA `(.L_x_160) ;  /* 0x00000000000c0947 */ /* 0x000fea0003800000 */
[----:B------:R-:W0:Y:S02]  /*0760*/  LDC.64 R10, c[0x0][0x230] ;  /* 0x00008c00ff0a7b82 */ /* 0x000e240000000a00 */
[----:B0-----:R-:W-:-:S06]  /*0770*/  IMAD.WIDE R10, R7, 0x4, R10 ;  /* 0x00000004070a7825 */ /* 0x001fcc00078e020a */
[----:B------:R0:W5:Y:S02]  /*0780*/  LDG.E R10, desc[UR6][R10.64] ;  /* 0x000000060a0a7981 */ /* 0x000164000c1e1900 */
.L_x_160:
[----:B------:R-:W-:Y:S05]  /*0790*/  BSYNC B0 ;  /* 0x0000000000007941 */ /* 0x000fea0003800000 */
.L_x_159:
[----:B0----5:R-:W0:Y:S02]  /*07a0*/  SHFL.DOWN PT, R11, R10, 0x1, 0x1f ;  /* 0x08201f000a0b7f89 */ /* 0x021e2400000e0000 */
[----:B0-----:R-:W-:-:S07]  /*07b0*/  IMAD.IADD R2, R11, 0x1, -R10 ;  /* 0x000000010b027824 */ /* 0x001fce00078e0a0a */
.L_x_158:
[----:B-----5:R-:W1:Y:S01]  /*07c0*/  LDC R8, c[0x0][0x260] ;  /* 0x00009800ff087b82 */ /* 0x020e620000000800 */
[----:B------:R-:W-:Y:S01]  /*07d0*/  BSSY B0, `(.L_x_161) ;  /* 0x000000e000007945 */ /* 0x000fe20003800000 */
[----:B0-----:R-:W-:-:S06]  /*07e0*/  IMAD.MOV.U32 R10, RZ, RZ, RZ ;  /* 0x000000ffff0a7224 */ /* 0x001fcc00078e00ff */
[----:B------:R-:W0:Y:S01]  /*07f0*/  LDC R6, c[0x0][0xc] ;  /* 0x00000300ff067b82 */ /* 0x000e220000000800 */
[----:B-1----:R-:W-:-:S04]  /*0800*/  ISETP.NE.AND P0, PT, R8, 0x1, PT ;  /* 0x000000010800780c */ /* 0x002fc80003f05270 */
[----:B0-----:R-:W-:Y:S01]  /*0810*/  ISETP.GT.OR P0, PT, R6, 0x1, !P0 ;  /* 0x000000010600780c */ /* 0x001fe20004704670 */
[----:B------:R-:W-:-:S12]  /*0820*/  @P2 BRA `(.L_x_162) ;  /* 0x0000000000202947 */ /* 0x000fd80003800000 */
[----:B------:R-:W0:Y:S02]  /*0830*/  LDC R6, c[0x0][0x270] ;  /* 0x00009c00ff067b82 */ /* 0x000e240000000800 */
[----:B0-----:R-:W-:Y:S02]  /*0840*/  ISETP.NE.AND P1, PT, R6, 0x1, PT ;  /* 0x000000010600780c */ /* 0x001fe40003f25270 */
[----:B------:R-:W-:-:S04]  /*0850*/  IADD3 R9, R4, R6, R9 ;  /* 0x0000000604097210 */ /* 0x000fc80007ffe009 */
[----:B------:R-:W-:-:S07]  /*0860*/  IADD3 R10, R9, -0x1, R2 ;  /* 0xffffffff090a7810 */ /* 0x000fce0007ffe002 */
[----:B------:R-:W0:Y:S08]  /*0870*/  @P1 LDC R11, c[0x0][0x274] ;  /* 0x00009d00ff0b1b82 */ /* 0x000e300000000800 */
[----:B------:R-:W1:Y:S01]  /*0880*/  @P1 LDC R13, c[0x0][0x278] ;  /* 0x00009e00ff0d1b82 */ /* 0x000e620000000800 */
[----:B0-----:R-:W-:-:S05]  /*0890*/  @P1 IMAD.HI.U32 R2, R10, R11, RZ ;  /* 0x0000000b0a021227 */ /* 0x001fca00078e00ff */
[----:B-1----:R-:W-:-:S07]  /*08a0*/  @P1 SHF.R.U32.HI R10, RZ, R13, R2 ;  /* 0x0000000dff0a1219 */ /* 0x002fce0000011602 */
.L_x_162:
[----:B------:R-:W-:Y:S05]  /*08b0*/  BSYNC B0 ;  /* 0x0000000000007941 */ /* 0x000fea0003800000 */
.L_x_161:
[----:B------:R-:W-:Y:S01]  /*08c0*/  IMAD.MOV.U32 R6, RZ, RZ, 0x1 ;  /* 0x00000001ff067424 */ /* 0x000fe200078e00ff */
[----:B------:R-:W-:Y:S06]  /*08d0*/  @P0 BRA `(.L_x_163) ;  /* 0x0000000400880947 */ /* 0x000fec0003800000 */
[----:B------:R-:W-:Y:S01]  /*08e0*/  IMAD R2, R5, R10, RZ ;  /* 0x0000000a05027224 */ /* 0x000fe200078e02ff */
[----:B------:R-:W-:Y:S01]  /*08f0*/  ISETP.NE.AND P0, PT, R12, RZ, PT ;  /* 0x000000ff0c00720c */ /* 0x000fe20003f05270 */
[----:B------:R-:W-:Y:S03]  /*0900*/  BSSY B0, `(.L_x_164) ;  /* 0x0000016000007945 */ /* 0x000fe60003800000 */
[----:B------:R-:W0:Y:S02]  /*0910*/  SHFL.DOWN PT, R9, R2, 0x10, 0x1f ;  /* 0x0a001f0002097f89 */ /* 0x000e2400000e0000 */
[----:B0-----:R-:W-:-:S05]  /*0920*/  IMAD.IADD R9, R2, 0x1, R9 ;  /* 0x0000000102097824 */ /* 0x001fca00078e0209 */
[----:B------:R-:W0:Y:S02]  /*0930*/  SHFL.DOWN PT, R4, R9, 0x8, 0x1f ;  /* 0x09001f0009047f89 */ /* 0x000e2400000e0000 */
[----:B0-----:R-:W-:-:S05]  /*0940*/  IMAD.IADD R4, R9, 0x1, R4 ;  /* 0x0000000109047824 */ /* 0x001fca00078e0204 */
[----:B------:R-:W0:Y:S02]  /*0950*/  SHFL.DOWN PT, R11, R4, 0x4, 0x1f ;  /* 0x08801f00040b7f89 */ /* 0x000e2400000e0000 */
[----:B0-----:R-:W-:-:S05]  /*0960*/  IMAD.IADD R11, R4, 0x1, R11 ;  /* 0x00000001040b7824 */ /* 0x001fca00078e020b */
        /* <DEDUP_REMOVED lines=15> */
.L_x_165:
[----:B------:R-:W-:Y:S05]  /*0a60*/  BSYNC B0 ;  /* 0x0000000000007941 */ /* 0x000fea0003800000 */
.L_x_164:
[----:B------:R-:W1:Y:S08]  /*0a70*/  S2UR UR5, SR_CgaCtaId ;  /* 0x00000000000579c3 */ /* 0x000e700000008800 */
[----:B------:R-:W-:Y:S06]  /*0a80*/  BAR.SYNC.DEFER_BLOCKING 0x0 ;  /* 0x0000000000007b1d */ /* 0x000fec0000010000 */
[----:B------:R-:W-:-:S02]  /*0a90*/  UMOV UR4, 0x400 ;  /* 0x0000040000047882 */ /* 0x000fc40000000000 */
        /* <DEDUP_REMOVED lines=10> */
[----:B-1----:R-:W-:Y:S01]  /*0b40*/  FMUL.FTZ R6, R2, R11 ;  /* 0x0000000b02067220 */ /* 0x002fe20000410000 */
[----:B------:R-:W-:-:S03]  /*0b50*/  VIADD R2, R10, 0xffffffff ;  /* 0xffffffff0a027836 */ /* 0x000fc60000000000 */
[----:B------:R-:W0:Y:S02]  /*0b60*/  F2I.FTZ.CEIL.NTZ R9, R6 ;  /* 0x0000000600097305 */ /* 0x000e24000021b100 */
[-C--:B0-----:R-:W-:Y:S02]  /*0b70*/  IABS R13, R9.reuse ;  /* 0x00000009000d7213 */ /* 0x081fe40000000000 */
[----:B------:R-:W-:-:S04]  /*0b80*/  IABS R14, R9 ;  /* 0x00000009000e7213 */ /* 0x000fc80000000000 */
[----:B------:R-:W0:Y:S01]  /*0b90*/  I2F.RP R12, R13 ;  /* 0x0000000d000c7306 */ /* 0x000e220000209400 */
[----:B------:R-:W-:-:S07]  /*0ba0*/  IMAD.MOV R14, RZ, RZ, -R14 ;  /* 0x000000ffff0e7224 */ /* 0x000fce00078e0a0e */
[----:B0-----:R-:W0:Y:S02]  /*0bb0*/  MUFU.RCP R12, R12 ;  /* 0x0000000c000c7308 */ /* 0x001e240000001000 */
[----:B0-----:R-:W-:-:S06]  /*0bc0*/  VIADD R11, R12, 0xffffffe ;  /* 0x0ffffffe0c0b7836 */ /* 0x001fcc0000000000 */
[----:B------:R-:W0:Y:S02]  /*0bd0*/  F2I.FTZ.U32.TRUNC.NTZ R11, R11 ;  /* 0x0000000b000b7305 */ /* 0x000e24000021f000 */
[----:B0-----:R-:W-:-:S04]  /*0be0*/  IMAD.MOV R4, RZ, RZ, -R11 ;  /* 0x000000ffff047224 */ /* 0x001fc800078e0a0b */
[----:B------:R-:W-:Y:S02]  /*0bf0*/  IMAD.MOV.U32 R10, RZ, RZ, R4 ;  /* 0x000000ffff0a7224 */ /* 0x000fe400078e0004 */
[----:B------:R-:W-:Y:S02]  /*0c00*/  IMAD.IADD R4, R9, 0x1, R2 ;  /* 0x0000000109047824 */ /* 0x000fe400078e0202 */
[----:B------:R-:W-:Y:S02]  /*0c10*/  IMAD R15, R10, R13, RZ ;  /* 0x0000000d0a0f7224 */ /* 0x000fe400078e02ff */
[----:B------:R-:W-:Y:S01]  /*0c20*/  IMAD.MOV.U32 R10, RZ, RZ, RZ ;  /* 0x000000ffff0a7224 */ /* 0x000fe200078e00ff */
[----:B------:R-:W-:Y:S02]  /*0c30*/  IABS R6, R4 ;  /* 0x0000000400067213 */ /* 0x000fe40000000000 */
[----:B------:R-:W-:Y:S01]  /*0c40*/  LOP3.LUT R4, R4, R9, RZ, 0x3c, !PT ;  /* 0x0000000904047212 */ /* 0x000fe200078e3cff */
[----:B------:R-:W-:-:S03]  /*0c50*/  IMAD.HI.U32 R10, R11, R15, R10 ;  /* 0x0000000f0b0a7227 */ /* 0x000fc600078e000a */
[----:B------:R-:W-:Y:S01]  /*0c60*/  ISETP.GE.AND P1, PT, R4, RZ, PT ;  /* 0x000000ff0400720c */ /* 0x000fe20003f26270 */
[----:B------:R-:W-:Y:S02]  /*0c70*/  IMAD.MOV.U32 R11, RZ, RZ, R6 ;  /* 0x000000ffff0b7224 */ /* 0x000fe400078e0006 */
[----:B------:R-:W-:Y:S02]  /*0c80*/  IMAD.MOV.U32 R6, RZ, RZ, R14 ;  /* 0x000000ffff067224 */ /* 0x000fe400078e000e */
[----:B------:R-:W-:-:S04]  /*0c90*/  IMAD.HI.U32 R10, R10, R11, RZ ;  /* 0x0000000b0a0a7227 */ /* 0x000fc800078e00ff */
[----:B------:R-:W-:-:S05]  /*0ca0*/  IMAD R6, R10, R6, R11 ;  /* 0x000000060a067224 */ /* 0x000fca00078e020b */
[----:B------:R-:W-:-:S13]  /*0cb0*/  ISETP.GT.U32.AND P3, PT, R13, R6, PT ;  /* 0x000000060d00720c */ /* 0x000fda0003f64070 */
[----:B------:R-:W-:Y:S02]  /*0cc0*/  @!P3 IMAD.IADD R6, R6, 0x1, -R13 ;  /* 0x000000010606b824 */ /* 0x000fe400078e0a0d */
[----:B------:R-:W-:Y:S01]  /*0cd0*/  @!P3 VIADD R10, R10, 0x1 ;  /* 0x000000010a0ab836 */ /* 0x000fe20000000000 */
        /* <DEDUP_REMOVED lines=10> */
[----:B------:R-:W0:Y:S08]  /*0d80*/  I2F.RP R4, R11 ;  /* 0x0000000b00047306 */ /* 0x000e300000209400 */
[----:B0-----:R-:W0:Y:S02]  /*0d90*/  MUFU.RCP R4, R4 ;  /* 0x0000000400047308 */ /* 0x001e240000001000 */
[----:B0-----:R-:W-:Y:S01]  /*0da0*/  VIADD R8, R4, 0xffffffe ;  /* 0x0ffffffe04087836 */ /* 0x001fe20000000000 */
[----:B------:R-:W-:-:S02]  /*0db0*/  IABS R4, R2 ;  /* 0x0000000200047213 */ /* 0x000fc40000000000 */
[----:B------:R-:W-:-:S03]  /*0dc0*/  LOP3.LUT R2, R2, R15, RZ, 0x3c, !PT ;  /* 0x0000000f02027212 */ /* 0x000fc600078e3cff */
[----:B------:R0:W1:Y:S01]  /*0dd0*/  F2I.FTZ.U32.TRUNC.NTZ R9, R8 ;  /* 0x0000000800097305 */ /* 0x000062000021f000 */
[----:B------:R-:W-:Y:S01]  /*0de0*/  ISETP.GE.AND P1, PT, R2, RZ, PT ;  /* 0x000000ff0200720c */ /* 0x000fe20003f26270 */
[----:B0-----:R-:W-:Y:S02]  /*0df0*/  IMAD.MOV.U32 R8, RZ, RZ, RZ ;  /* 0x000000ffff087224 */ /* 0x001fe400078e00ff */
[----:B-1----:R-:W-:-:S04]  /*0e00*/  IMAD.MOV R6, RZ, RZ, -R9 ;  /* 0x000000ffff067224 */ /* 0x002fc800078e0a09 */
[----:B------:R-:W-:Y:S02]  /*0e10*/  IMAD R13, R6, R11, RZ ;  /* 0x0000000b060d7224 */ /* 0x000fe400078e02ff */
[----:B------:R-:W-:Y:S02]  /*0e20*/  IMAD.MOV R6, RZ, RZ, -R10 ;  /* 0x000000ffff067224 */ /* 0x000fe400078e0a0a */
[----:B------:R-:W-:-:S06]  /*0e30*/  IMAD.HI.U32 R9, R9, R13, R8 ;  /* 0x0000000d09097227 */ /* 0x000fcc00078e0008 */
        /* <DEDUP_REMOVED lines=8> */
[----:B------:R-:W-:-:S04]  /*0ec0*/  @P0 VIADD R9, R9, 0x1 ;  /* 0x0000000109090836 */ /* 0x000fc80000000000 */
[----:B------:R-:W-:Y:S01]  /*0ed0*/  @!P1 IMAD.MOV R9, RZ, RZ, -R9 ;  /* 0x000000ffff099224 */ /* 0x000fe200078e0a09 */
[----:B------:R-:W-:-:S05]  /*0ee0*/  @!P3 LOP3.LUT R9, RZ, R15, RZ, 0x33, !PT ;  /* 0x0000000fff09b212 */ /* 0x000fca00078e33ff */
[----:B------:R-:W-:-:S07]  /*0ef0*/  IMAD.MOV.U32 R10, RZ, RZ, R9 ;  /* 0x000000ffff0a7224 */ /* 0x000fce00078e0009 */
.L_x_163:
[----:B------:R-:W0:Y:S01]  /*0f00*/  S2UR UR5, SR_CgaCtaId ;  /* 0x00000000000579c3 */ /* 0x000e220000008800 */
[----:B------:R-:W-:Y:S01]  /*0f10*/  ULDC.S8 UR4, c[0x0][0x2a9] ;  /* 0x0000aa4000047ab9 */ /* 0x000fe20000000200 */
[----:B------:R-:W-:Y:S01]  /*0f20*/  ULDC UR8, c[0x0][0x264] ;  /* 0x0000990000087ab9 */ /* 0x000fe20000000800 */
[----:B------:R-:W-:Y:S01]  /*0f30*/  ISETP.NE.AND P1, PT, RZ, UR4, PT ;  /* 0x00000004ff007c0c */ /* 0x000fe2000bf25270 */
[----:B------:R-:W-:Y:S01]  /*0f40*/  UMOV UR4, 0x400 ;  /* 0x0000040000047882 */ /* 0x000fe20000000000 */
[----:B------:R-:W-:Y:S01]  /*0f50*/  IMAD R2, R5, UR8, RZ ;  /* 0x0000000805027c24 */ /* 0x000fe2000f8e02ff */
[----:B------:R-:W-:Y:S01]  /*0f60*/  UIADD3 UR4, UR4, 0x10, URZ ;  /* 0x0000001004047890 */ /* 0x000fe2000fffe03f */
[----:B------:R-:W-:-:S09]  /*0f70*/  ULDC UR9, c[0x0][0x270] ;  /* 0x00009c0000097ab9 */ /* 0x000fd20000000800 */
[----:B------:R-:W-:Y:S02]  /*0f80*/  @P1 IMAD R10, R10, UR9, -R2 ;  /* 0x000000090a0a1c24 */ /* 0x000fe4000f8e0a02 */
[----:B------:R-:W-:-:S03]  /*0f90*/  IMAD.MOV.U32 R2, RZ, RZ, 0x2 ;  /* 0x00000002ff027424 */ /* 0x000fc600078e00ff */
[----:B------:R-:W-:Y:S01]  /*0fa0*/  SEL R4, R10, 0x80000000, !P2 ;  /* 0x800000000a047807 */ /* 0x000fe20005000000 */
[----:B0-----:R-:W-:-:S06]  /*0fb0*/  ULEA UR4, UR5, UR4, 0x18 ;  /* 0x0000000405047291 */ /* 0x001fcc000f8ec03f */
[----:B------:R-:W-:-:S07]  /*0fc0*/  LEA R12, R0, UR4, 0x4 ;  /* 0x00000004000c7c11 */ /* 0x000fce000f8e20ff */
.L_x_169:
[--C-:B------:R-:W-:Y:S01]  /*0fd0*/  IMAD.MOV R9, RZ, RZ, -R2.reuse ;  /* 0x000000ffff097224 */ /* 0x100fe200078e0a02 */
[----:B------:R-:W-:Y:S01]  /*0fe0*/  SHF.R.U32.HI R14, RZ, 0x1, R2 ;  /* 0x00000001ff0e7819 */ /* 0x000fe20000011602 */
[----:B------:R-:W-:Y:S03]  /*0ff0*/  BAR.SYNC.DEFER_BLOCKING 0x0 ;  /* 0x0000000000007b1d */ /* 0x000fe60000010000 */
[----:B------:R-:W-:Y:S01]  /*1000*/  LOP3.LUT R8, R0, R9, RZ, 0xc0, !PT ;  /* 0x0000000900087212 */ /* 0x000fe200078ec0ff */
[----:B------:R-:W-:Y:S02]  /*1010*/  VIADD R9, R2, 0xffffffff ;  /* 0xffffffff02097836 */ /* 0x000fe40000000000 */
[----:B------:R-:W-:Y:S01]  /*1020*/  BSSY B0, `(.L_x_166) ;  /* 0x000001c000007945 */ /* 0x000fe20003800000 */
[----:B------:R-:W-:Y:S02]  /*1030*/  VIMNMX R11, R8, 0x400, PT ;  /* 0x00000400080b7848 */ /* 0x000fe40003fe0100 */
[----:B------:R-:W-:-:S02]  /*1040*/  LOP3.LUT R9, R9, R0, RZ, 0xc0, !PT ;  /* 0x0000000009097212 */ /* 0x000fc400078ec0ff */
[-C--:B------:R-:W-:Y:S02]  /*1050*/  VIADDMNMX R13, R11, R14.reuse, 0x400, PT ;  /* 0x000004000b0d7446 */ /* 0x080fe4000380010e */
[----:B------:R-:W-:Y:S02]  /*1060*/  VIMNMX R10, R9, 0x400, PT ;  /* 0x00000400090a7848 */ /* 0x000fe40003fe0100 */
[C---:B------:R-:W-:Y:S02]  /*1070*/  VIADDMNMX R14, R13.reuse, R14, 0x400, PT ;  /* 0x000004000d0e7446 */ /* 0x040fe4000380010e */
[----:B------:R-:W-:Y:S02]  /*1080*/  VIADDMNMX R9, R13, -R11, R10, PT ;  /* 0x8000000b0d097246 */ /* 0x000fe4000380010a */
[----:B------:R-:W-:-:S04]  /*1090*/  IADD3 R8, R10, R13, -R14 ;  /* 0x0000000d0a087210 */ /* 0x000fc80007ffe80e */
[----:B------:R-:W-:Y:S01]  /*10a0*/  VIMNMX R8, RZ, R8, !PT ;  /* 0x00000008ff087248 */ /* 0x000fe20007fe0100 */
[----:B------:R0:W-:Y:S01]  /*10b0*/  STS.128 [R12], R4 ;  /* 0x000000040c007388 */ /* 0x0001e20000000c00 */
[----:B------:R-:W-:Y:S02]  /*10c0*/  BAR.SYNC.DEFER_BLOCKING 0x0 ;  /* 0x0000000000007b1d */ /* 0x000fe40000010000 */
[----:B------:R-:W-:-:S13]  /*10d0*/  ISETP.GT.AND P0, PT, R9, R8, PT ;  /* 0x000000080900720c */ /* 0x000fda0003f04270 */
[----:B0-----:R-:W-:Y:S05]  /*10e0*/  @!P0 BRA `(.L_x_167) ;  /* 0x00000000003c8947 */ /* 0x001fea0003800000 */
.L_x_168:
[----:B------:R-:W-:-:S05]  /*10f0*/  IMAD.IADD R4, R9, 0x1, -R8 ;  /* 0x0000000109047824 */ /* 0x000fca00078e0a08 */
[----:B------:R-:W-:-:S04]  /*1100*/  LEA.HI R5, R4, R4, RZ, 0x1 ;  /* 0x0000000404057211 */ /* 0x000fc800078f08ff */
[----:B------:R-:W-:-:S04]  /*1110*/  LEA.HI.SX32 R4, R5, R8, 0x1f ;  /* 0x0000000805047211 */ /* 0x000fc800078ffaff */
[----:B------:R-:W-:Y:S01]  /*1120*/  LOP3.LUT R6, RZ, R4, RZ, 0x33, !PT ;  /* 0x00000004ff067212 */ /* 0x000fe200078e33ff */
[----:B------:R-:W-:-:S03]  /*1130*/  IMAD.IADD R5, R11, 0x1, R4 ;  /* 0x000000010b057824 */ /* 0x000fc600078e0204 */
[----:B------:R-:W-:Y:S02]  /*1140*/  IADD3 R6, R13, R10, R6 ;  /* 0x0000000a0d067210 */ /* 0x000fe40007ffe006 */
[----:B------:R-:W-:Y:S02]  /*1150*/  LEA R5, R5, UR4, 0x4 ;  /* 0x0000000405057c11 */ /* 0x000fe4000f8e20ff */
[----:B------:R-:W-:-:S04]  /*1160*/  LEA R6, R6, UR4, 0x4 ;  /* 0x0000000406067c11 */ /* 0x000fc8000f8e20ff */
[----:B------:R-:W-:Y:S04]  /*1170*/  LDS R5, [R5] ;  /* 0x0000000005057984 */ /* 0x000fe80000000800 */
[----:B------:R-:W0:Y:S02]  /*1180*/  LDS R6, [R6] ;  /* 0x0000000006067984 */ /* 0x000e240000000800 */
[----:B0-----:R-:W-:-:S04]  /*1190*/  ISETP.GT.AND P0, PT, R6, R5, PT ;  /* 0x000000050600720c */ /* 0x001fc80003f04270 */
[----:B------:R-:W-:-:S09]  /*11a0*/  SEL R9, R4, R9, P0 ;  /* 0x0000000904097207 */ /* 0x000fd20000000000 */
[----:B------:R-:W-:-:S05]  /*11b0*/  @!P0 VIADD R8, R4, 0x1 ;  /* 0x0000000104088836 */ /* 0x000fca0000000000 */
[----:B------:R-:W-:-:S13]  /*11c0*/  ISETP.GT.AND P0, PT, R9, R8, PT ;  /* 0x000000080900720c */ /* 0x000fda0003f04270 */
[----:B------:R-:W-:Y:S05]  /*11d0*/  @P0 BRA `(.L_x_168) ;  /* 0xfffffffc00c40947 */ /* 0x000fea000383ffff */
.L_x_167:
[----:B------:R-:W-:Y:S05]  /*11e0*/  BSYNC B0 ;  /* 0x0000000000007941 */ /* 0x000fea0003800000 */
.L_x_166:
[----:B------:R-:W-:Y:S01]  /*11f0*/  IMAD.IADD R16, R11, 0x1, R8 ;  /* 0x000000010b107824 */ /* 0x000fe200078e0208 */
[----:B------:R-:W-:Y:S01]  /*1200*/  IADD3 R15, -R8, R13, R10 ;  /* 0x0000000d080f7210 */ /* 0x000fe20007ffe10a */
[----:B------:R-:W-:-:S03]  /*1210*/  IMAD.SHL.U32 R2, R2, 0x2, RZ ;  /* 0x0000000202027824 */ /* 0x000fc600078e00ff */
[----:B------:R-:W-:Y:S02]  /*1220*/  LEA R8, R15, UR4, 0x4 ;  /* 0x000000040f087c11 */ /* 0x000fe4000f8e20ff */
[----:B------:R-:W-:Y:S02]  /*1230*/  LEA R17, R16, UR4, 0x4 ;  /* 0x0000000410117c11 */ /* 0x000fe4000f8e20ff */
[----:B------:R-:W-:Y:S02]  /*1240*/  ISETP.GE.U32.AND P2, PT, R2, 0x401, PT ;  /* 0x000004010200780c */ /* 0x000fe40003f46070 */
[----:B------:R-:W-:Y:S01]  /*1250*/  LDS.128 R8, [R8] ;  /* 0x0000000008087984 */ /* 0x000fe20000000c00 */
[----:B------:R-:W-:-:S03]  /*1260*/  ISETP.GE.AND P0, PT, R16, R13, PT ;  /* 0x0000000d1000720c */ /* 0x000fc60003f06270 */
[----:B------:R-:W0:Y:S02]  /*1270*/  LDS.128 R4, [R17] ;  /* 0x0000000011047984 */ /* 0x000e240000000c00 */
[----:B0-----:R-:W-:-:S04]  /*1280*/  ISETP.GT.OR P0, PT, R8, R4, P0 ;  /* 0x000000040800720c */ /* 0x001fc80000704670 */
[----:B------:R-:W-:-:S04]  /*1290*/  ISETP.LT.AND P0, PT, R15, R14, P0 ;  /* 0x0000000e0f00720c */ /* 0x000fc80000701270 */
[----:B------:R-:W-:Y:S02]  /*12a0*/  SEL R7, R11, R7, P0 ;  /* 0x000000070b077207 */ /* 0x000fe40000000000 */
[----:B------:R-:W-:Y:S02]  /*12b0*/  SEL R6, R10, R6, P0 ;  /* 0x000000060a067207 */ /* 0x000fe40000000000 */
[----:B------:R-:W-:Y:S02]  /*12c0*/  SEL R5, R9, R5, P0 ;  /* 0x0000000509057207 */ /* 0x000fe40000000000 */
[----:B------:R-:W-:Y:S01]  /*12d0*/  SEL R4, R8, R4, P0 ;  /* 0x0000000408047207 */ /* 0x000fe20000000000 */
[----:B------:R-:W-:Y:S06]  /*12e0*/  @!P2 BRA `(.L_x_169) ;  /* 0xfffffffc0038a947 */ /* 0x000fec000383ffff */
[----:B------:R-:W-:Y:S01]  /*12f0*/  IMAD.IADD R3, R3, 0x1, R0 ;  /* 0x0000000103037824 */ /* 0x000fe200078e0200 */
[----:B------:R-:W-:Y:S06]  /*1300*/  @!P1 BRA `(.L_x_170) ;  /* 0x0000000000209947 */ /* 0x000fec0003800000 */
[----:B------:R-:W0:Y:S01]  /*1310*/  LDC R2, c[0x0][0x270] ;  /* 0x00009c00ff027b82 */ /* 0x000e220000000800 */
[----:B------:R-:W-:Y:S02]  /*1320*/  ULDC UR4, c[0x0][0x264] ;  /* 0x0000990000047ab9 */ /* 0x000fe40000000800 */
[----:B------:R-:W-:Y:S01]  /*1330*/  IMAD R4, R5, UR4, R4 ;  /* 0x0000000405047c24 */ /* 0x000fe2000f8e0204 */
[----:B0-----:R-:W-:-:S13]  /*1340*/  ISETP.NE.AND P0, PT, R2, 0x1, PT ;  /* 0x000000010200780c */ /* 0x001fda0003f05270 */
[----:B------:R-:W0:Y:S08]  /*1350*/  @P0 LDC R9, c[0x0][0x274] ;  /* 0x00009d00ff090b82 */ /* 0x000e300000000800 */
[----:B------:R-:W1:Y:S01]  /*1360*/  @P0 LDC R11, c[0x0][0x278] ;  /* 0x00009e00ff0b0b82 */ /* 0x000e620000000800 */
[----:B0-----:R-:W-:-:S05]  /*1370*/  @P0 IMAD.HI.U32 R2, R4, R9, RZ ;  /* 0x0000000904020227 */ /* 0x001fca00078e00ff */
[----:B-1----:R-:W-:-:S07]  /*1380*/  @P0 SHF.R.U32.HI R4, RZ, R11, R2 ;  /* 0x0000000bff040219 */ /* 0x002fce0000011602 */
.L_x_170:
[----:B------:R-:W-:Y:S02]  /*1390*/  ULDC UR4, c[0x0][0x250] ;  /* 0x0000940000047ab9 */ /* 0x000fe40000000800 */
[----:B------:R-:W-:-:S04]  /*13a0*/  ISETP.GE.AND P0, PT, R3, UR4, PT ;  /* 0x0000000403007c0c */ /* 0x000fc8000bf06270 */
[----:B------:R-:W-:-:S13]  /*13b0*/  ISETP.GT.U32.OR P0, PT, R0, 0x3df, P0 ;  /* 0x000003df0000780c */ /* 0x000fda0000704470 */
[----:B------:R-:W-:Y:S05]  /*13c0*/  @P0 EXIT ;  /* 0x000000000000094d */ /* 0x000fea0003800000 */
[----:B------:R-:W-:Y:S02]  /*13d0*/  ULDC.64 UR4, c[0x0][0x2a0] ;  /* 0x0000a80000047ab9 */ /* 0x000fe40000000a00 */
[----:B------:R-:W-:-:S04]  /*13e0*/  ISETP.NE.U32.AND P0, PT, RZ, UR4, PT ;  /* 0x00000004ff007c0c */ /* 0x000fc8000bf05070 */
[----:B------:R-:W-:-:S13]  /*13f0*/  ISETP.NE.AND.EX P0, PT, RZ, UR5, PT, P0 ;  /* 0x00000005ff007c0c */ /* 0x000fda000bf05300 */
[----:B------:R-:W-:Y:S05]  /*1400*/  @!P0 BRA `(.L_x_171) ;  /* 0x0000000000748947 */ /* 0x000fea0003800000 */
[----:B------:R-:W-:Y:S01]  /*1410*/  VIMNMX R4, R4, 0x1, !PT ;  /* 0x0000000104047848 */ /* 0x000fe20007fe0100 */
[----:B------:R-:W0:Y:S01]  /*1420*/  LDC.64 R8, c[0x0][0x2a0] ;  /* 0x0000a800ff087b82 */ /* 0x000e220000000a00 */
        /* <DEDUP_REMOVED lines=8> */
[----:B------:R-:W-:-:S12]  /*14b0*/  IMAD.MOV.U32 R0, RZ, RZ, 0x8 ;  /* 0x00000008ff007424 */ /* 0x000fd800078e00ff */
[----:B------:R-:W-:Y:S05]  /*14c0*/  @!P0 BRA `(.L_x_173) ;  /* 0x00000000001c8947 */ /* 0x000fea0003800000 */
[----:B------:R-:W-:-:S05]  /*14d0*/  IMAD.SHL.U32 R0, R4, 0x4, RZ ;  /* 0x0000000404007824 */ /* 0x000fca00078e00ff */
[----:B------:R-:W-:-:S13]  /*14e0*/  ISETP.GT.AND P1, PT, R0, UR4, PT ;  /* 0x0000000400007c0c */ /* 0x000fda000bf24270 */
[----:B------:R-:W-:Y:S02]  /*14f0*/  @P1 IMAD.SHL.U32 R0, R4, 0x2, RZ ;  /* 0x0000000204001824 */ /* 0x000fe400078e00ff */
[----:B------:R-:W-:-:S03]  /*1500*/  @P1 IMAD.MOV.U32 R2, RZ, RZ, 0x2 ;  /* 0x00000002ff021424 */ /* 0x000fc600078e00ff */
[----:B------:R-:W-:Y:S01]  /*1510*/  @P1 ISETP.GT.AND P0, PT, R0, UR4, PT ;  /* 0x0000000400001c0c */ /* 0x000fe2000bf04270 */
[----:B------:R-:W-:-:S03]  /*1520*/  IMAD.MOV.U32 R0, RZ, RZ, 0x4 ;  /* 0x00000004ff007424 */ /* 0x000fc600078e00ff */
[----:B------:R-:W-:-:S09]  /*1530*/  @P1 SEL R0, R2, 0x1, !P0 ;  /* 0x0000000102001807 */ /* 0x000fd20004000000 */
.L_x_173:
[----:B------:R-:W-:Y:S05]  /*1540*/  BSYNC B0 ;  /* 0x0000000000007941 */ /* 0x000fea0003800000 */
.L_x_172:
        /* <DEDUP_REMOVED lines=9> */
.L_x_171:
[----:B0-----:R-:W0:Y:S08]  /*15e0*/  LDC.64 R8, c[0x0][0x288] ;  /* 0x0000a200ff087b82 */ /* 0x001e300000000a00 */
[----:B------:R-:W1:Y:S08]  /*15f0*/  LDC.64 R10, c[0x0][0x290] ;  /* 0x0000a400ff0a7b82 */ /* 0x000e700000000a00 */
[----:B------:R-:W2:Y:S01]  /*1600*/  LDC.64 R12, c[0x0][0x298] ;  /* 0x0000a600ff0c7b82 */ /* 0x000ea20000000a00 */
[----:B0-----:R-:W-:-:S05]  /*1610*/  IMAD.WIDE R8, R3, 0x4, R8 ;  /* 0x0000000403087825 */ /* 0x001fca00078e0208 */
[----:B------:R-:W-:Y:S01]  /*1620*/  STG.E desc[UR6][R8.64], R5 ;  /* 0x0000000508007986 */ /* 0x000fe2000c101906 */
[----:B-1----:R-:W-:-:S05]  /*1630*/  IMAD.WIDE R10, R3, 0x4, R10 ;  /* 0x00000004030a7825 */ /* 0x002fca00078e020a */
[----:B------:R-:W-:Y:S01]  /*1640*/  STG.E desc[UR6][R10.64], R6 ;  /* 0x000000060a007986 */ /* 0x000fe2000c101906 */
[----:B--2---:R-:W-:-:S05]  /*1650*/  IMAD.WIDE R2, R3, 0x4, R12 ;  /* 0x0000000403027825 */ /* 0x004fca00078e020c */
[----:B------:R-:W-:Y:S01]  /*1660*/  STG.E desc[UR6][R2.64], R7 ;  /* 0x0000000702007986 */ /* 0x000fe2000c101906 */
[----:B------:R-:W-:Y:S05]  /*1670*/  EXIT ;  /* 0x000000000000794d */ /* 0x000fea0003800000 */
.L_x_174:
        /* <DEDUP_REMOVED lines=16> */
.L_x_346:


//--------------------- .text._ZN5flash32prepare_varlen_num_blocks_kernelILi16ELb1EEEviiiPKiS2_S2_S2_S2_S2_iiiiiN7cutlass10FastDivmodES4_PiS5_S5_S5_S5_bbbi --------------------------
	.section	.text._ZN5flash32prepare_varlen_num_blocks_kernelILi16ELb1EEEviiiPKiS2_S2_S2_S2_S2_iiiiiN7cutlass10FastDivmodES4_PiS5_S5_S5_S5_bbbi,"ax",@progbits
	.align	128
        .global         _ZN5flash32prepare_varlen_num_blocks_kernelILi16ELb1EEEviiiPKiS2_S2_S2_S2_S2_iiiiiN7cutlass10FastDivmodES4_PiS5_S5_S5_S5_bbbi
        .type           _ZN5flash32prepare_varlen_num_blocks_kernelILi16ELb1EEEviiiPKiS2_S2_S2_S2_S2_iiiiiN7cutlass10FastDivmodES4_PiS5_S5_S5_S5_bbbi,@function
        .size           _ZN5flash32prepare_varlen_num_blocks_kernelILi16ELb1EEEviiiPKiS2_S2_S2_S2_S2_iiiiiN7cutlass10FastDivmodES4_PiS5_S5_S5_S5_bbbi,(.L_x_347 - _ZN5flash32prepare_varlen_num_blocks_kernelILi16ELb1EEEviiiPKiS2_S2_S2_S2_S2_iiiiiN7cutlass10FastDivmodES4_PiS5_S5_S5_S5_bbbi)
        .other          _ZN5flash32prepare_varlen_num_blocks_kernelILi16ELb1EEEviiiPKiS2_S2_S2_S2_S2_iiiiiN7cutlass10FastDivmodES4_PiS5_S5_S5_S5_bbbi,@"STO_CUDA_ENTRY STV_DEFAULT"
_ZN5flash32prepare_varlen_num_blocks_kernelILi16ELb1EEEviiiPKiS2_S2_S2_S2_S2_iiiiiN7cutlass10FastDivmodES4_PiS5_S5_S5_S5_bbbi:
.text._ZN5flash32prepare_varlen_num_blocks_kernelILi16ELb1EEEviiiPKiS2_S2_S2_S2_S2_iiiiiN7cutlass10FastDivmodES4_PiS5_S5_S5_S5_bbbi:
        /* <DEDUP_REMOVED lines=39> */
.L_x_176:
        /* <DEDUP_REMOVED lines=12> */
.L_x_179:
[----:B------:R-:W-:Y:S05]  /*0330*/  BSYNC B1 ;  /* 0x0000000000017941 */ /* 0x000fea0003800000 */
.L_x_178:
[----:B0----5:R-:W0:Y:S02]  /*0340*/  SHFL.DOWN PT, R8, R9, 0x1, 0x1f ;  /* 0x08201f0009087f89 */ /* 0x021e2400000e0000 */
[----:B0-----:R-:W-:-:S07]  /*0350*/  IMAD.IADD R8, R8, 0x1, -R9 ;  /* 0x0000000108087824 */ /* 0x001fce00078e0a09 */
.L_x_177:
[----:B------:R-:W-:Y:S05]  /*0360*/  BSYNC B0 ;  /* 0x0000000000007941 */ /* 0x000fea0003800000 */
.L_x_175:
        /* <DEDUP_REMOVED lines=18> */
.L_x_181:
[----:B------:R-:W-:Y:S05]  /*0490*/  BSYNC B0 ;  /* 0x0000000000007941 */ /* 0x000fea0003800000 */
.L_x_180:
        /* <DEDUP_REMOVED lines=9> */
.L_x_183:
[----:B------:R-:W-:Y:S05]  /*0530*/  BSYNC B0 ;  /* 0x0000000000007941 */ /* 0x000fea0003800000 */
.L_x_182:
        /* <DEDUP_REMOVED lines=11> */
.L_x_185:
        /* <DEDUP_REMOVED lines=11> */
.L_x_188:
[----:B------:R-:W-:Y:S05]  /*06a0*/  BSYNC B1 ;  /* 0x0000000000017941 */ /* 0x000fea0003800000 */
.L_x_187:
[----:B0----5:R-:W0:Y:S02]  /*06b0*/  SHFL.DOWN PT, R11, R10, 0x1, 0x1f ;  /* 0x08201f000a0b7f89 */ /* 0x021e2400000e0000 */
[----:B0-----:R-:W-:-:S07]  /*06c0*/  IMAD.IADD R4, R11, 0x1, -R10 ;  /* 0x000000010b047824 */ /* 0x001fce00078e0a0a */
.L_x_186:
[----:B------:R-:W-:Y:S05]  /*06d0*/  BSYNC B0 ;  /* 0x0000000000007941 */ /* 0x000fea0003800000 */
.L_x_184:
        /* <DEDUP_REMOVED lines=11> */
.L_x_191:
[----:B------:R-:W-:Y:S05]  /*0790*/  BSYNC B0 ;  /* 0x0000000000007941 */ /* 0x000fea0003800000 */
.L_x_190:
[----:B0----5:R-:W0:Y:S02]  /*07a0*/  SHFL.DOWN PT, R11, R10, 0x1, 0x1f ;  /* 0x08201f000a0b7f89 */ /* 0x021e2400000e0000 */
[----:B0-----:R-:W-:-:S07]  /*07b0*/  IMAD.IADD R2, R11, 0x1, -R10 ;  /* 0x000000010b027824 */ /* 0x001fce00078e0a0a */
.L_x_189:
        /* <DEDUP_REMOVED lines=15> */
.L_x_193:
[----:B------:R-:W-:Y:S05]  /*08b0*/  BSYNC B0 ;  /* 0x0000000000007941 */ /* 0x000fea0003800000 */
.L_x_192:
        /* <DEDUP_REMOVED lines=26> */
.L_x_196:
[----:B------:R-:W-:Y:S05]  /*0a60*/  BSYNC B0 ;  /* 0x0000000000007941 */ /* 0x000fea0003800000 */
.L_x_195:
        /* <DEDUP_REMOVED lines=73> */
.L_x_194:
        /* <DEDUP_REMOVED lines=13> */
.L_x_200:
        /* <DEDUP_REMOVED lines=18> */
.L_x_199:
        /* <DEDUP_REMOVED lines=15> */
.L_x_198:
[----:B------:R-:W-:Y:S05]  /*11e0*/  BSYNC B0 ;  /* 0x0000000000007941 */ /* 0x000fea0003800000 */
.L_x_197:
        /* <DEDUP_REMOVED lines=26> */
.L_x_201:
        /* <DEDUP_REMOVED lines=27> */
.L_x_204:
[----:B------:R-:W-:Y:S05]  /*1540*/  BSYNC B0 ;  /* 0x0000000000007941 */ /* 0x000fea0003800000 */
.L_x_203:
        /* <DEDUP_REMOVED lines=9> */
.L_x_202:
        /* <DEDUP_REMOVED lines=10> */
.L_x_205:
        /* <DEDUP_REMOVED lines=16> */
.L_x_347:


//--------------------- .text._ZN5flash32prepare_varlen_num_blocks_kernelILi8ELb1EEEviiiPKiS2_S2_S2_S2_S2_iiiiiN7cutlass10FastDivmodES4_PiS5_S5_S5_S5_bbbi --------------------------
	.section	.text._ZN5flash32prepare_varlen_num_blocks_kernelILi8ELb1EEEviiiPKiS2_S2_S2_S2_S2_iiiiiN7cutlass10FastDivmodES4_PiS5_S5_S5_S5_bbbi,"ax",@progbits
	.align	128
        .global         _ZN5flash32prepare_varlen_num_blocks_kernelILi8ELb1EEEviiiPKiS2_S2_S2_S2_S2_iiiiiN7cutlass10FastDivmodES4_PiS5_S5_S5_S5_bbbi
        .type           _ZN5flash32prepare_varlen_num_blocks_kernelILi8ELb1EEEviiiPKiS2_S2_S2_S2_S2_iiiiiN7cutlass10FastDivmodES4_PiS5_S5_S5_S5_bbbi,@function
        .size           _ZN5flash32prepare_varlen_num_blocks_kernelILi8ELb1EEEviiiPKiS2_S2_S2_S2_S2_iiiiiN7cutlass10FastDivmodES4_PiS5_S5_S5_S5_bbbi,(.L_x_348 - _ZN5flash32prepare_varlen_num_blocks_kernelILi8ELb1EEEviiiPKiS2_S2_S2_S2_S2_iiiiiN7cutlass10FastDivmodES4_PiS5_S5_S5_S5_bbbi)
        .other          _ZN5flash32prepare_varlen_num_blocks_kernelILi8ELb1EEEviiiPKiS2_S2_S2_S2_S2_iiiiiN7cutlass10FastDivmodES4_PiS5_S5_S5_S5_bbbi,@"STO_CUDA_ENTRY STV_DEFAULT"
_ZN5flash32prepare_varlen_num_blocks_kernelILi8ELb1EEEviiiPKiS2_S2_S2_S2_S2_iiiiiN7cutlass10FastDivmodES4_PiS5_S5_S5_S5_bbbi:
.text._ZN5flash32prepare_varlen_num_blocks_kernelILi8ELb1EEEviiiPKiS2_S2_S2_S2_S2_iiiiiN7cutlass10FastDivmodES4_PiS5_S5_S5_S5_bbbi:
        /* <DEDUP_REMOVED lines=39> */
.L_x_207:
        /* <DEDUP_REMOVED lines=12> */
.L_x_210:
[----:B------:R-:W-:Y:S05]  /*0330*/  BSYNC B1 ;  /* 0x0000000000017941 */ /* 0x000fea0003800000 */
.L_x_209:
[----:B0----5:R-:W0:Y:S02]  /*0340*/  SHFL.DOWN PT, R8, R9, 0x1, 0x1f ;  /* 0x08201f0009087f89 */ /* 0x021e2400000e0000 */
[----:B0-----:R-:W-:-:S07]  /*0350*/  IMAD.IADD R8, R8, 0x1, -R9 ;  /* 0x0000000108087824 */ /* 0x001fce00078e0a09 */
.L_x_208:
[----:B------:R-:W-:Y:S05]  /*0360*/  BSYNC B0 ;  /* 0x0000000000007941 */ /* 0x000fea0003800000 */
.L_x_206:
        /* <DEDUP_REMOVED lines=18> */
.L_x_212:
[----:B------:R-:W-:Y:S05]  /*0490*/  BSYNC B0 ;  /* 0x0000000000007941 */ /* 0x000fea0003800000 */
.L_x_211:
        /* <DEDUP_REMOVED lines=9> */
.L_x_214:
[----:B------:R-:W-:Y:S05]  /*0530*/  BSYNC B0 ;  /* 0x0000000000007941 */ /* 0x000fea0003800000 */
.L_x_213:
        /* <DEDUP_REMOVED lines=11> */
.L_x_216:
        /* <DEDUP_REMOVED lines=11> */
.L_x_219:
[----:B------:R-:W-:Y:S05]  /*06a0*/  BSYNC B1 ;  /* 0x0000000000017941 */ /* 0x000fea0003800000 */
.L_x_218:
[----:B0----5:R-:W0:Y:S02]  /*06b0*/  SHFL.DOWN PT, R11, R10, 0x1, 0x1f ;  /* 0x08201f000a0b7f89 */ /* 0x021e2400000e0000 */
[----:B0-----:R-:W-:-:S07]  /*06c0*/  IMAD.IADD R4, R11, 0x1, -R10 ;  /* 0x000000010b047824 */ /* 0x001fce00078e0a0a */
.L_x_217:
[----:B------:R-:W-:Y:S05]  /*06d0*/  BSYNC B0 ;  /* 0x0000000000007941 */ /* 0x000fea0003800000 */
.L_x_215:
        /* <DEDUP_REMOVED lines=11> */
.L_x_222:
[----:B------:R-:W-:Y:S05]  /*0790*/  BSYNC B0 ;  /* 0x0000000000007941 */ /* 0x000fea0003800000 */
.L_x_221:
[----:B0----5:R-:W0:Y:S02]  /*07a0*/  SHFL.DOWN PT, R11, R10, 0x1, 0x1f ;  /* 0x08201f000a0b7f89 */ /* 0x021e2400000e0000 */
[----:B0-----:R-:W-:-:S07]  /*07b0*/  IMAD.IADD R2, R11, 0x1, -R10 ;  /* 0x000000010b027824 */ /* 0x001fce00078e0a0a */
.L_x_220:
        /* <DEDUP_REMOVED lines=15> */
.L_x_224:
[----:B------:R-:W-:Y:S05]  /*08b0*/  BSYNC B0 ;  /* 0x0000000000007941 */ /* 0x000fea0003800000 */
.L_x_223:
        /* <DEDUP_REMOVED lines=26> */
.L_x_227:
[----:B------:R-:W-:Y:S05]  /*0a60*/  BSYNC B0 ;  /* 0x0000000000007941 */ /* 0x000fea0003800000 */
.L_x_226:
        /* <DEDUP_REMOVED lines=73> */
.L_x_225:
        /* <DEDUP_REMOVED lines=13> */
.L_x_231:
        /* <DEDUP_REMOVED lines=18> */
.L_x_230:
        /* <DEDUP_REMOVED lines=15> */
.L_x_229:
[----:B------:R-:W-:Y:S05]  /*11e0*/  BSYNC B0 ;  /* 0x0000000000007941 */ /* 0x000fea0003800000 */
.L_x_228:
        /* <DEDUP_REMOVED lines=26> */
.L_x_232:
        /* <DEDUP_REMOVED lines=27> */
.L_x_235:
[----:B------:R-:W-:Y:S05]  /*1540*/  BSYNC B0 ;  /* 0x0000000000007941 */ /* 0x000fea0003800000 */
.L_x_234:
        /* <DEDUP_REMOVED lines=9> */
.L_x_233:
        /* <DEDUP_REMOVED lines=10> */
.L_x_236:
        /* <DEDUP_REMOVED lines=16> */
.L_x_348:


//--------------------- .text._ZN5flash32prepare_varlen_num_blocks_kernelILi4ELb1EEEviiiPKiS2_S2_S2_S2_S2_iiiiiN7cutlass10FastDivmodES4_PiS5_S5_S5_S5_bbbi --------------------------
	.section	.text._ZN5flash32prepare_varlen_num_blocks_kernelILi4ELb1EEEviiiPKiS2_S2_S2_S2_S2_iiiiiN7cutlass10FastDivmodES4_PiS5_S5_S5_S5_bbbi,"ax",@progbits
	.align	128
        .global         _ZN5flash32prepare_varlen_num_blocks_kernelILi4ELb1EEEviiiPKiS2_S2_S2_S2_S2_iiiiiN7cutlass10FastDivmodES4_PiS5_S5_S5_S5_bbbi
        .type           _ZN5flash32prepare_varlen_num_blocks_kernelILi4ELb1EEEviiiPKiS2_S2_S2_S2_S2_iiiiiN7cutlass10FastDivmodES4_PiS5_S5_S5_S5_bbbi,@function
        .size           _ZN5flash32prepare_varlen_num_blocks_kernelILi4ELb1EEEviiiPKiS2_S2_S2_S2_S2_iiiiiN7cutlass10FastDivmodES4_PiS5_S5_S5_S5_bbbi,(.L_x_349 - _ZN5flash32prepare_varlen_num_blocks_kernelILi4ELb1EEEviiiPKiS2_S2_S2_S2_S2_iiiiiN7cutlass10FastDivmodES4_PiS5_S5_S5_S5_bbbi)
        .other          _ZN5flash32prepare_varlen_num_blocks_kernelILi4ELb1EEEviiiPKiS2_S2_S2_S2_S2_iiiiiN7cutlass10FastDivmodES4_PiS5_S5_S5_S5_bbbi,@"STO_CUDA_ENTRY STV_DEFAULT"
_ZN5flash32prepare_varlen_num_blocks_kernelILi4ELb1EEEviiiPKiS2_S2_S2_S2_S2_iiiiiN7cutlass10FastDivmodES4_PiS5_S5_S5_S5_bbbi:
.text._ZN5flash32prepare_varlen_num_blocks_kernelILi4ELb1EEEviiiPKiS2_S2_S2_S2_S2_iiiiiN7cutlass10FastDivmodES4_PiS5_S5_S5_S5_bbbi:
        /* <DEDUP_REMOVED lines=39> */
.L_x_238:
        /* <DEDUP_REMOVED lines=12> */
.L_x_241:
[----:B------:R-:W-:Y:S05]  /*0330*/  BSYNC B1 ;  /* 0x0000000000017941 */ /* 0x000fea0003800000 */
.L_x_240:
[----:B0----5:R-:W0:Y:S02]  /*0340*/  SHFL.DOWN PT, R8, R9, 0x1, 0x1f ;  /* 0x08201f0009087f89 */ /* 0x021e2400000e0000 */
[----:B0-----:R-:W-:-:S07]  /*0350*/  IMAD.IADD R8, R8, 0x1, -R9 ;  /* 0x0000000108087824 */ /* 0x001fce00078e0a09 */
.L_x_239:
[----:B------:R-:W-:Y:S05]  /*0360*/  BSYNC B0 ;  /* 0x0000000000007941 */ /* 0x000fea0003800000 */
.L_x_237:
        /* <DEDUP_REMOVED lines=18> */
.L_x_243:
[----:B------:R-:W-:Y:S05]  /*0490*/  BSYNC B0 ;  /* 0x0000000000007941 */ /* 0x000fea0003800000 */
.L_x_242:
        /* <DEDUP_REMOVED lines=9> */
.L_x_245:
[----:B------:R-:W-:Y:S05]  /*0530*/  BSYNC B0 ;  /* 0x0000000000007941 */ /* 0x000fea0003800000 */
.L_x_244:
        /* <DEDUP_REMOVED lines=11> */
.L_x_247:
        /* <DEDUP_REMOVED lines=11> */
.L_x_250:
[----:B------:R-:W-:Y:S05]  /*06a0*/  BSYNC B1 ;  /* 0x0000000000017941 */ /* 0x000fea0003800000 */
.L_x_249:
[----:B0----5:R-:W0:Y:S02]  /*06b0*/  SHFL.DOWN PT, R11, R10, 0x1, 0x1f ;  /* 0x08201f000a0b7f89 */ /* 0x021e2400000e0000 */
[----:B0-----:R-:W-:-:S07]  /*06c0*/  IMAD.IADD R4, R11, 0x1, -R10 ;  /* 0x000000010b047824 */ /* 0x001fce00078e0a0a */
.L_x_248:
[----:B------:R-:W-:Y:S05]  /*06d0*/  BSYNC B0 ;  /* 0x0000000000007941 */ /* 0x000fea0003800000 */
.L_x_246:
        /* <DEDUP_REMOVED lines=11> */
.L_x_253:
[----:B------:R-:W-:Y:S05]  /*0790*/  BSYNC B0 ;  /* 0x0000000000007941 */ /* 0x000fea0003800000 */
.L_x_252:
[----:B0----5:R-:W0:Y:S02]  /*07a0*/  SHFL.DOWN PT, R11, R10, 0x1, 0x1f ;  /* 0x08201f000a0b7f89 */ /* 0x021e2400000e0000 */
[----:B0-----:R-:W-:-:S07]  /*07b0*/  IMAD.IADD R2, R11, 0x1, -R10 ;  /* 0x000000010b027824 */ /* 0x001fce00078e0a0a */
.L_x_251:
        /* <DEDUP_REMOVED lines=15> */
.L_x_255:
[----:B------:R-:W-:Y:S05]  /*08b0*/  BSYNC B0 ;  /* 0x0000000000007941 */ /* 0x000fea0003800000 */
.L_x_254:
        /* <DEDUP_REMOVED lines=26> */
.L_x_258:
[----:B------:R-:W-:Y:S05]  /*0a60*/  BSYNC B0 ;  /* 0x0000000000007941 */ /* 0x000fea0003800000 */
.L_x_257:
        /* <DEDUP_REMOVED lines=73> */
.L_x_256:
        /* <DEDUP_REMOVED lines=13> */
.L_x_262:
        /* <DEDUP_REMOVED lines=18> */
.L_x_261:
        /* <DEDUP_REMOVED lines=15> */
.L_x_260:
[----:B------:R-:W-:Y:S05]  /*11e0*/  BSYNC B0 ;  /* 0x0000000000007941 */ /* 0x000fea0003800000 */
.L_x_259:
        /* <DEDUP_REMOVED lines=26> */
.L_x_263:
        /* <DEDUP_REMOVED lines=27> */
.L_x_266:
[----:B------:R-:W-:Y:S05]  /*1540*/  BSYNC B0 ;  /* 0x0000000000007941 */ /* 0x000fea0003800000 */
.L_x_265:
        /* <DEDUP_REMOVED lines=9> */
.L_x_264:
        /* <DEDUP_REMOVED lines=10> */
.L_x_267:
        /* <DEDUP_REMOVED lines=16> */
.L_x_349:


//--------------------- .text._ZN5flash32prepare_varlen_num_blocks_kernelILi2ELb1EEEviiiPKiS2_S2_S2_S2_S2_iiiiiN7cutlass10FastDivmodES4_PiS5_S5_S5_S5_bbbi --------------------------
	.section	.text._ZN5flash32prepare_varlen_num_blocks_kernelILi2ELb1EEEviiiPKiS2_S2_S2_S2_S2_iiiiiN7cutlass10FastDivmodES4_PiS5_S5_S5_S5_bbbi,"ax",@progbits
	.align	128
        .global         _ZN5flash32prepare_varlen_num_blocks_kernelILi2ELb1EEEviiiPKiS2_S2_S2_S2_S2_iiiiiN7cutlass10FastDivmodES4_PiS5_S5_S5_S5_bbbi
        .type           _ZN5flash32prepare_varlen_num_blocks_kernelILi2ELb1EEEviiiPKiS2_S2_S2_S2_S2_iiiiiN7cutlass10FastDivmodES4_PiS5_S5_S5_S5_bbbi,@function
        .size           _ZN5flash32prepare_varlen_num_blocks_kernelILi2ELb1EEEviiiPKiS2_S2_S2_S2_S2_iiiiiN7cutlass10FastDivmodES4_PiS5_S5_S5_S5_bbbi,(.L_x_350 - _ZN5flash32prepare_varlen_num_blocks_kernelILi2ELb1EEEviiiPKiS2_S2_S2_S2_S2_iiiiiN7cutlass10FastDivmodES4_PiS5_S5_S5_S5_bbbi)
        .other          _ZN5flash32prepare_varlen_num_blocks_kernelILi2ELb1EEEviiiPKiS2_S2_S2_S2_S2_iiiiiN7cutlass10FastDivmodES4_PiS5_S5_S5_S5_bbbi,@"STO_CUDA_ENTRY STV_DEFAULT"
_ZN5flash32prepare_varlen_num_blocks_kernelILi2ELb1EEEviiiPKiS2_S2_S2_S2_S2_iiiiiN7cutlass10FastDivmodES4_PiS5_S5_S5_S5_bbbi:
.text._ZN5flash32prepare_varlen_num_blocks_kernelILi2ELb1EEEviiiPKiS2_S2_S2_S2_S2_iiiiiN7cutlass10FastDivmodES4_PiS5_S5_S5_S5_bbbi:
        /* <DEDUP_REMOVED lines=39> */
.L_x_269:
        /* <DEDUP_REMOVED lines=12> */
.L_x_272:
[----:B------:R-:W-:Y:S05]  /*0330*/  BSYNC B1 ;  /* 0x0000000000017941 */ /* 0x000fea0003800000 */
.L_x_271:
[----:B0----5:R-:W0:Y:S02]  /*0340*/  SHFL.DOWN PT, R8, R9, 0x1, 0x1f ;  /* 0x08201f0009087f89 */ /* 0x021e2400000e0000 */
[----:B0-----:R-:W-:-:S07]  /*0350*/  IMAD.IADD R8, R8, 0x1, -R9 ;  /* 0x0000000108087824 */ /* 0x001fce00078e0a09 */
.L_x_270:
[----:B------:R-:W-:Y:S05]  /*0360*/  BSYNC B0 ;  /* 0x0000000000007941 */ /* 0x000fea0003800000 */
.L_x_268:
        /* <DEDUP_REMOVED lines=18> */
.L_x_274:
[----:B------:R-:W-:Y:S05]  /*0490*/  BSYNC B0 ;  /* 0x0000000000007941 */ /* 0x000fea0003800000 */
.L_x_273:
        /* <DEDUP_REMOVED lines=9> */
.L_x_276:
[----:B------:R-:W-:Y:S05]  /*0530*/  BSYNC B0 ;  /* 0x0000000000007941 */ /* 0x000fea0003800000 */
.L_x_275:
        /* <DEDUP_REMOVED lines=11> */
.L_x_278:
        /* <DEDUP_REMOVED lines=11> */
.L_x_281:
[----:B------:R-:W-:Y:S05]  /*06a0*/  BSYNC B1 ;  /* 0x0000000000017941 */ /* 0x000fea0003800000 */
.L_x_280:
[----:B0----5:R-:W0:Y:S02]  /*06b0*/  SHFL.DOWN PT, R11, R10, 0x1, 0x1f ;  /* 0x08201f000a0b7f89 */ /* 0x021e2400000e0000 */
[----:B0-----:R-:W-:-:S07]  /*06c0*/  IMAD.IADD R4, R11, 0x1, -R10 ;  /* 0x000000010b047824 */ /* 0x001fce00078e0a0a */
.L_x_279:
[----:B------:R-:W-:Y:S05]  /*06d0*/  BSYNC B0 ;  /* 0x0000000000007941 */ /* 0x000fea0003800000 */
.L_x_277:
        /* <DEDUP_REMOVED lines=11> */
.L_x_284:
[----:B------:R-:W-:Y:S05]  /*0790*/  BSYNC B0 ;  /* 0x0000000000007941 */ /* 0x000fea0003800000 */
.L_x_283:
[----:B0----5:R-:W0:Y:S02]  /*07a0*/  SHFL.DOWN PT, R11, R10, 0x1, 0x1f ;  /* 0x08201f000a0b7f89 */ /* 0x021e2400000e0000 */
[----:B0-----:R-:W-:-:S07]  /*07b0*/  IMAD.IADD R2, R11, 0x1, -R10 ;  /* 0x000000010b027824 */ /* 0x001fce00078e0a0a */
.L_x_282:
        /* <DEDUP_REMOVED lines=15> */
.L_x_286:
[----:B------:R-:W-:Y:S05]  /*08b0*/  BSYNC B0 ;  /* 0x0000000000007941 */ /* 0x000fea0003800000 */
.L_x_285:
        /* <DEDUP_REMOVED lines=26> */
.L_x_289:
[----:B------:R-:W-:Y:S05]  /*0a60*/  BSYNC B0 ;  /* 0x0000000000007941 */ /* 0x000fea0003800000 */
.L_x_288:
        /* <DEDUP_REMOVED lines=73> */
.L_x_287:
        /* <DEDUP_REMOVED lines=13> */
.L_x_293:
        /* <DEDUP_REMOVED lines=18> */
.L_x_292:
        /* <DEDUP_REMOVED lines=15> */
.L_x_291:
[----:B------:R-:W-:Y:S05]  /*11e0*/  BSYNC B0 ;  /* 0x0000000000007941 */ /* 0x000fea0003800000 */
.L_x_290:
        /* <DEDUP_REMOVED lines=26> */
.L_x_294:
        /* <DEDUP_REMOVED lines=27> */
.L_x_297:
[----:B------:R-:W-:Y:S05]  /*1540*/  BSYNC B0 ;  /* 0x0000000000007941 */ /* 0x000fea0003800000 */
.L_x_296:
        /* <DEDUP_REMOVED lines=9> */
.L_x_295:
        /* <DEDUP_REMOVED lines=10> */
.L_x_298:
        /* <DEDUP_REMOVED lines=16> */
.L_x_350:


//--------------------- .text._ZN5flash32prepare_varlen_num_blocks_kernelILi1ELb1EEEviiiPKiS2_S2_S2_S2_S2_iiiiiN7cutlass10FastDivmodES4_PiS5_S5_S5_S5_bbbi --------------------------
	.section	.text._ZN5flash32prepare_varlen_num_blocks_kernelILi1ELb1EEEviiiPKiS2_S2_S2_S2_S2_iiiiiN7cutlass10FastDivmodES4_PiS5_S5_S5_S5_bbbi,"ax",@progbits
	.align	128
        .global         _ZN5flash32prepare_varlen_num_blocks_kernelILi1ELb1EEEviiiPKiS2_S2_S2_S2_S2_iiiiiN7cutlass10FastDivmodES4_PiS5_S5_S5_S5_bbbi
        .type           _ZN5flash32prepare_varlen_num_blocks_kernelILi1ELb1EEEviiiPKiS2_S2_S2_S2_S2_iiiiiN7cutlass10FastDivmodES4_PiS5_S5_S5_S5_bbbi,@function
        .size           _ZN5flash32prepare_varlen_num_blocks_kernelILi1ELb1EEEviiiPKiS2_S2_S2_S2_S2_iiiiiN7cutlass10FastDivmodES4_PiS5_S5_S5_S5_bbbi,(.L_x_351 - _ZN5flash32prepare_varlen_num_blocks_kernelILi1ELb1EEEviiiPKiS2_S2_S2_S2_S2_iiiiiN7cutlass10FastDivmodES4_PiS5_S5_S5_S5_bbbi)
        .other          _ZN5flash32prepare_varlen_num_blocks_kernelILi1ELb1EEEviiiPKiS2_S2_S2_S2_S2_iiiiiN7cutlass10FastDivmodES4_PiS5_S5_S5_S5_bbbi,@"STO_CUDA_ENTRY STV_DEFAULT"
_ZN5flash32prepare_varlen_num_blocks_kernelILi1ELb1EEEviiiPKiS2_S2_S2_S2_S2_iiiiiN7cutlass10FastDivmodES4_PiS5_S5_S5_S5_bbbi:
.text._ZN5flash32prepare_varlen_num_blocks_kernelILi1ELb1EEEviiiPKiS2_S2_S2_S2_S2_iiiiiN7cutlass10FastDivmodES4_PiS5_S5_S5_S5_bbbi:
        /* <DEDUP_REMOVED lines=12> */
[----:B------:R-:W-:Y:S01]  /*00c0*/  ISETP.NE.OR P0, PT, R0, RZ, !P0 ;  /* 0x000000ff0000720c */ /* 0x000fe20004705670 */
[----:B-1----:R-:W-:Y:S01]  /*00d0*/  IMAD R5, R5, 0x3e0, RZ ;  /* 0x000003e005057824 */ /* 0x002fe200078e02ff */
[----:B------:R-:W-:-:S04]  /*00e0*/  SHF.R.U32.HI R11, RZ, 0x5, R0 ;  /* 0x00000005ff0b7819 */ /* 0x000fc80000011600 */
[----:B------:R-:W-:-:S05]  /*00f0*/  LOP3.LUT R4, R5, 0x1f, R0, 0xf8, !PT ;  /* 0x0000001f05047812 */ /* 0x000fca00078ef800 */
[----:B------:R-:W0:Y:S01]  /*0100*/  @!P1 S2R R3, SR_CgaCtaId ;  /* 0x0000000000039919 */ /* 0x000e220000008800 */
[----:B------:R-:W-:Y:S01]  /*0110*/  @!P1 MOV R2, 0x400 ;  /* 0x0000040000029802 */ /* 0x000fe20000000f00 */
[----:B------:R-:W1:Y:S01]  /*0120*/  @!P0 LDC.64 R6, c[0x0][0x280] ;  /* 0x0000a000ff068b82 */ /* 0x000e620000000a00 */
[----:B------:R-:W-:Y:S02]  /*0130*/  IMAD R11, R11, 0x1f, R4 ;  /* 0x0000001f0b0b7824 */ /* 0x000fe400078e0204 */
[----:B0-----:R-:W-:Y:S01]  /*0140*/  @!P1 LEA R2, R3, R2, 0x18 ;  /* 0x0000000203029211 */ /* 0x001fe200078ec0ff */
[----:B------:R-:W-:-:S04]  /*0150*/  IMAD.U32 R3, RZ, RZ, UR9 ;  /* 0x00000009ff037e24 */ /* 0x000fc8000f8e00ff */
[----:B------:R0:W-:Y:S01]  /*0160*/  @!P1 STS [R2], RZ ;  /* 0x000000ff02009388 */ /* 0x0001e20000000800 */
[----:B------:R-:W-:Y:S06]  /*0170*/  BAR.SYNC.DEFER_BLOCKING 0x0 ;  /* 0x0000000000007b1d */ /* 0x000fec0000010000 */
[----:B-1----:R1:W-:Y:S01]  /*0180*/  @!P0 STG.E desc[UR6][R6.64], RZ ;  /* 0x000000ff06008986 */ /* 0x0023e2000c101906 */
[----:B------:R-:W-:Y:S01]  /*0190*/  ISETP.NE.U32.AND P0, PT, RZ, UR4, PT ;  /* 0x00000004ff007c0c */ /* 0x000fe2000bf05070 */
[----:B------:R-:W-:Y:S02]  /*01a0*/  ULDC UR4, c[0x0][0x218] ;  /* 0x0000860000047ab9 */ /* 0x000fe40000000800 */
[----:B0-----:R-:W-:Y:S01]  /*01b0*/  IMAD.U32 R2, RZ, RZ, UR4 ;  /* 0x00000004ff027e24 */ /* 0x001fe2000f8e00ff */
[----:B------:R-:W-:-:S02]  /*01c0*/  ISETP.NE.AND.EX P0, PT, RZ, UR5, PT, P0 ;  /* 0x00000005ff007c0c */ /* 0x000fc4000bf05300 */
[----:B-1----:R-:W-:-:S11]  /*01d0*/  LOP3.LUT R6, R0, 0x1f, RZ, 0xc0, !PT ;  /* 0x0000001f00067812 */ /* 0x002fd600078ec0ff */
        /* <DEDUP_REMOVED lines=9> */
.L_x_300:
        /* <DEDUP_REMOVED lines=12> */
.L_x_303:
[----:B------:R-:W-:Y:S05]  /*0330*/  BSYNC B1 ;  /* 0x0000000000017941 */ /* 0x000fea0003800000 */
.L_x_302:
[----:B0----5:R-:W0:Y:S02]  /*0340*/  SHFL.DOWN PT, R8, R9, 0x1, 0x1f ;  /* 0x08201f0009087f89 */ /* 0x021e2400000e0000 */
[----:B0-----:R-:W-:-:S07]  /*0350*/  IMAD.IADD R8, R8, 0x1, -R9 ;  /* 0x0000000108087824 */ /* 0x001fce00078e0a09 */
.L_x_301:
[----:B------:R-:W-:Y:S05]  /*0360*/  BSYNC B0 ;  /* 0x0000000000007941 */ /* 0x000fea0003800000 */
.L_x_299:
[----:B------:R-:W-:Y:S01]  /*0370*/  ULDC UR8, c[0x0][0x250] ;  /* 0x0000940000087ab9 */ /* 0x000fe20000000800 */
[----:B------:R-:W-:Y:S01]  /*0380*/  BSSY B0, `(.L_x_304) ;  /* 0x0000010000007945 */ /* 0x000fe20003800000 */
[----:B------:R-:W-:Y:S01]  /*0390*/  ISETP.GE.AND P3, PT, R11, UR8, PT ;  /* 0x000000080b007c0c */ /* 0x000fe2000bf66270 */
[----:B0-----:R-:W-:-:S03]  /*03a0*/  IMAD.MOV.U32 R9, RZ, RZ, RZ ;  /* 0x000000ffff097224 */ /* 0x001fc600078e00ff */
        /* <DEDUP_REMOVED lines=13> */
.L_x_305:
[----:B------:R-:W-:Y:S05]  /*0480*/  BSYNC B0 ;  /* 0x0000000000007941 */ /* 0x000fea0003800000 */
.L_x_304:
[----:B------:R-:W-:Y:S02]  /*0490*/  ULDC.64 UR4, c[0x0][0x248] ;  /* 0x0000920000047ab9 */ /* 0x000fe40000000a00 */
[----:B------:R-:W-:-:S04]  /*04a0*/  ISETP.EQ.U32.AND P0, PT, RZ, UR4, PT ;  /* 0x00000004ff007c0c */ /* 0x000fc8000bf02070 */
[----:B------:R-:W-:Y:S01]  /*04b0*/  ISETP.EQ.OR.EX P0, PT, RZ, UR5, P3, P0 ;  /* 0x00000005ff007c0c */ /* 0x000fe20009f02700 */
[----:B------:R-:W-:-:S12]  /*04c0*/  ULDC.64 UR4, c[0x0][0x240] ;  /* 0x0000900000047ab9 */ /* 0x000fd80000000a00 */
[----:B------:R-:W0:Y:S02]  /*04d0*/  @!P0 LDC.64 R12, c[0x0][0x248] ;  /* 0x00009200ff0c8b82 */ /* 0x000e240000000a00 */
[----:B0-----:R-:W-:-:S06]  /*04e0*/  @!P0 IMAD.WIDE R12, R11, 0x4, R12 ;  /* 0x000000040b0c8825 */ /* 0x001fcc00078e020c */
[----:B------:R-:W2:Y:S01]  /*04f0*/  @!P0 LDG.E R12, desc[UR6][R12.64] ;  /* 0x000000060c0c8981 */ /* 0x000ea2000c1e1900 */
[----:B------:R-:W-:Y:S01]  /*0500*/  ISETP.NE.U32.AND P2, PT, RZ, UR4, PT ;  /* 0x00000004ff007c0c */ /* 0x000fe2000bf45070 */
[----:B------:R-:W-:Y:S01]  /*0510*/  BSSY B0, `(.L_x_306) ;  /* 0x0000019000007945 */ /* 0x000fe20003800000 */
[----:B-----5:R-:W-:Y:S02]  /*0520*/  IMAD.MOV.U32 R8, RZ, RZ, RZ ;  /* 0x000000ffff087224 */ /* 0x020fe400078e00ff */
        /* <DEDUP_REMOVED lines=9> */
.L_x_307:
        /* <DEDUP_REMOVED lines=11> */
.L_x_310:
[----:B------:R-:W-:Y:S05]  /*0670*/  BSYNC B1 ;  /* 0x0000000000017941 */ /* 0x000fea0003800000 */
.L_x_309:
[----:B-----5:R-:W1:Y:S02]  /*0680*/  SHFL.DOWN PT, R3, R12, 0x1, 0x1f ;  /* 0x08201f000c037f89 */ /* 0x020e6400000e0000 */
[----:B-1----:R-:W-:-:S07]  /*0690*/  IMAD.IADD R3, R3, 0x1, -R12 ;  /* 0x0000000103037824 */ /* 0x002fce00078e0a0c */
.L_x_308:
[----:B------:R-:W-:Y:S05]  /*06a0*/  BSYNC B0 ;  /* 0x0000000000007941 */ /* 0x000fea0003800000 */
.L_x_306:
[----:B------:R-:W-:Y:S02]  /*06b0*/  ULDC.64 UR4, c[0x0][0x230] ;  /* 0x00008c0000047ab9 */ /* 0x000fe40000000a00 */
[----:B------:R-:W-:-:S04]  /*06c0*/  ISETP.NE.U32.AND P0, PT, RZ, UR4, PT ;  /* 0x00000004ff007c0c */ /* 0x000fc8000bf05070 */
[----:B------:R-:W-:-:S13]  /*06d0*/  ISETP.NE.AND.EX P0, PT, RZ, UR5, PT, P0 ;  /* 0x00000005ff007c0c */ /* 0x000fda000bf05300 */
[----:B------:R-:W-:Y:S05]  /*06e0*/  @!P0 BRA `(.L_x_311) ;  /* 0x0000000000288947 */ /* 0x000fea0003800000 */
[----:B------:R-:W-:Y:S01]  /*06f0*/  ISETP.GT.AND P0, PT, R11, UR8, PT ;  /* 0x000000080b007c0c */ /* 0x000fe2000bf04270 */
[----:B------:R-:W-:Y:S01]  /*0700*/  BSSY B0, `(.L_x_312) ;  /* 0x0000006000007945 */ /* 0x000fe20003800000 */
[----:B-1----:R-:W-:-:S11]  /*0710*/  IMAD.MOV.U32 R12, RZ, RZ, RZ ;  /* 0x000000ffff0c7224 */ /* 0x002fd600078e00ff */
[----:B------:R-:W-:Y:S05]  /*0720*/  @P0 BRA `(.L_x_313) ;  /* 0x00000000000c0947 */ /* 0x000fea0003800000 */
[----:B0-----:R-:W0:Y:S02]  /*0730*/  LDC.64 R12, c[0x0][0x230] ;  /* 0x00008c00ff0c7b82 */ /* 0x001e240000000a00 */
[----:B0-----:R-:W-:-:S06]  /*0740*/  IMAD.WIDE R12, R11, 0x4, R12 ;  /* 0x000000040b0c7825 */ /* 0x001fcc00078e020c */
[----:B------:R1:W5:Y:S02]  /*0750*/  LDG.E R12, desc[UR6][R12.64] ;  /* 0x000000060c0c7981 */ /* 0x000364000c1e1900 */
.L_x_313:
[----:B------:R-:W-:Y:S05]  /*0760*/  BSYNC B0 ;  /* 0x0000000000007941 */ /* 0x000fea0003800000 */
.L_x_312:
[----:B-----5:R-:W2:Y:S02]  /*0770*/  SHFL.DOWN PT, R7, R12, 0x1, 0x1f ;  /* 0x08201f000c077f89 */ /* 0x020ea400000e0000 */
[----:B--2---:R-:W-:-:S07]  /*0780*/  IMAD.IADD R2, R7, 0x1, -R12 ;  /* 0x0000000107027824 */ /* 0x004fce00078e0a0c */
.L_x_311:
[----:B------:R-:W2:Y:S01]  /*0790*/  LDC R7, c[0x0][0x260] ;  /* 0x00009800ff077b82 */ /* 0x000ea20000000800 */
[----:B------:R-:W-:Y:S07]  /*07a0*/  BSSY B0, `(.L_x_314) ;  /* 0x000000e000007945 */ /* 0x000fee0003800000 */
[----:B------:R-:W3:Y:S01]  /*07b0*/  LDC R4, c[0x0][0xc] ;  /* 0x00000300ff047b82 */ /* 0x000ee20000000800 */
[----:B--2---:R-:W-:-:S04]  /*07c0*/  ISETP.NE.AND P0, PT, R7, 0x1, PT ;  /* 0x000000010700780c */ /* 0x004fc80003f05270 */
[----:B---3--:R-:W-:Y:S01]  /*07d0*/  ISETP.GT.OR P0, PT, R4, 0x1, !P0 ;  /* 0x000000010400780c */ /* 0x008fe20004704670 */
[----:B------:R-:W-:Y:S01]  /*07e0*/  IMAD.MOV.U32 R4, RZ, RZ, RZ ;  /* 0x000000ffff047224 */ /* 0x000fe200078e00ff */
[----:B------:R-:W-:Y:S11]  /*07f0*/  @P1 BRA `(.L_x_315) ;  /* 0x0000000000201947 */ /* 0x000ff60003800000 */
[----:B------:R-:W2:Y:S02]  /*0800*/  LDC R4, c[0x0][0x270] ;  /* 0x00009c00ff047b82 */ /* 0x000ea40000000800 */
[----:B--2---:R-:W-:Y:S02]  /*0810*/  ISETP.NE.AND P2, PT, R4, 0x1, PT ;  /* 0x000000010400780c */ /* 0x004fe40003f45270 */
[----:B-----5:R-:W-:-:S04]  /*0820*/  IADD3 R3, R3, R4, R8 ;  /* 0x0000000403037210 */ /* 0x020fc80007ffe008 */
[----:B------:R-:W-:-:S07]  /*0830*/  IADD3 R4, R3, -0x1, R2 ;  /* 0xffffffff03047810 */ /* 0x000fce0007ffe002 */
[----:B01----:R-:W0:Y:S08]  /*0840*/  @P2 LDC R13, c[0x0][0x274] ;  /* 0x00009d00ff0d2b82 */ /* 0x003e300000000800 */
[----:B------:R-:W1:Y:S01]  /*0850*/  @P2 LDC R15, c[0x0][0x278] ;  /* 0x00009e00ff0f2b82 */ /* 0x000e620000000800 */
[----:B0-----:R-:W-:-:S05]  /*0860*/  @P2 IMAD.HI.U32 R2, R4, R13, RZ ;  /* 0x0000000d04022227 */ /* 0x001fca00078e00ff */
[----:B-1----:R-:W-:-:S07]  /*0870*/  @P2 SHF.R.U32.HI R4, RZ, R15, R2 ;  /* 0x0000000fff042219 */ /* 0x002fce0000011602 */
.L_x_315:
[----:B------:R-:W-:Y:S05]  /*0880*/  BSYNC B0 ;  /* 0x0000000000007941 */ /* 0x000fea0003800000 */
.L_x_314:
[----:B------:R-:W-:Y:S01]  /*0890*/  IMAD.MOV.U32 R10, RZ, RZ, 0x1 ;  /* 0x00000001ff0a7424 */ /* 0x000fe200078e00ff */
[----:B------:R-:W-:Y:S06]  /*08a0*/  @P0 BRA `(.L_x_316) ;  /* 0x0000000400800947 */ /* 0x000fec0003800000 */
[----:B------:R-:W-:Y:S01]  /*08b0*/  IMAD R2, R4, R9, RZ ;  /* 0x0000000904027224 */ /* 0x000fe200078e02ff */
[----:B------:R-:W-:Y:S01]  /*08c0*/  ISETP.NE.AND P0, PT, R6, RZ, PT ;  /* 0x000000ff0600720c */ /* 0x000fe20003f05270 */
[----:B------:R-:W-:Y:S03]  /*08d0*/  BSSY B0, `(.L_x_317) ;  /* 0x0000016000007945 */ /* 0x000fe60003800000 */
[----:B-----5:R-:W2:Y:S02]  /*08e0*/  SHFL.DOWN PT, R3, R2, 0x10, 0x1f ;  /* 0x0a001f0002037f89 */ /* 0x020ea400000e0000 */
[----:B--2---:R-:W-:-:S05]  /*08f0*/  IMAD.IADD R3, R2, 0x1, R3 ;  /* 0x0000000102037824 */ /* 0x004fca00078e0203 */
[----:B------:R-:W2:Y:S02]  /*0900*/  SHFL.DOWN PT, R8, R3, 0x8, 0x1f ;  /* 0x09001f0003087f89 */ /* 0x000ea400000e0000 */
[----:B--2---:R-:W-:-:S05]  /*0910*/  IMAD.IADD R8, R3, 0x1, R8 ;  /* 0x0000000103087824 */ /* 0x004fca00078e0208 */
[----:B01----:R-:W0:Y:S02]  /*0920*/  SHFL.DOWN PT, R13, R8, 0x4, 0x1f ;  /* 0x08801f00080d7f89 */ /* 0x003e2400000e0000 */
        /* <DEDUP_REMOVED lines=16> */
.L_x_318:
[----:B------:R-:W-:Y:S05]  /*0a30*/  BSYNC B0 ;  /* 0x0000000000007941 */ /* 0x000fea0003800000 */
.L_x_317:
[----:B------:R-:W1:Y:S08]  /*0a40*/  S2UR UR5, SR_CgaCtaId ;  /* 0x00000000000579c3 */ /* 0x000e700000008800 */
[----:B------:R-:W-:Y:S01]  /*0a50*/  BAR.SYNC.DEFER_BLOCKING 0x0 ;  /* 0x0000000000007b1d */ /* 0x000fe20000010000 */
[----:B------:R-:W-:-:S05]  /*0a60*/  VIADD R4, R4, 0xffffffff ;  /* 0xffffffff04047836 */ /* 0x000fca0000000000 */
        /* <DEDUP_REMOVED lines=11> */
[----:B-1----:R-:W-:-:S06]  /*0b20*/  FMUL.FTZ R13, R2, R13 ;  /* 0x0000000d020d7220 */ /* 0x002fcc0000410000 */
[----:B------:R-:W0:Y:S02]  /*0b30*/  F2I.FTZ.CEIL.NTZ R13, R13 ;  /* 0x0000000d000d7305 */ /* 0x000e24000021b100 */
[-C--:B0-----:R-:W-:Y:S01]  /*0b40*/  IABS R15, R13.reuse ;  /* 0x0000000d000f7213 */ /* 0x081fe20000000000 */
[----:B------:R-:W-:Y:S01]  /*0b50*/  IMAD.IADD R8, R13, 0x1, R4 ;  /* 0x000000010d087824 */ /* 0x000fe200078e0204 */
[----:B------:R-:W-:-:S04]  /*0b60*/  IABS R14, R13 ;  /* 0x0000000d000e7213 */ /* 0x000fc80000000000 */
[----:B------:R-:W0:Y:S08]  /*0b70*/  I2F.RP R10, R15 ;  /* 0x0000000f000a7306 */ /* 0x000e300000209400 */
[----:B0-----:R-:W0:Y:S02]  /*0b80*/  MUFU.RCP R10, R10 ;  /* 0x0000000a000a7308 */ /* 0x001e240000001000 */
[----:B0-----:R-:W-:-:S02]  /*0b90*/  VIADD R2, R10, 0xffffffe ;  /* 0x0ffffffe0a027836 */ /* 0x001fc40000000000 */
[----:B------:R-:W-:-:S04]  /*0ba0*/  IMAD.MOV R10, RZ, RZ, -R14 ;  /* 0x000000ffff0a7224 */ /* 0x000fc800078e0a0e */
[----:B------:R0:W1:Y:S02]  /*0bb0*/  F2I.FTZ.U32.TRUNC.NTZ R3, R2 ;  /* 0x0000000200037305 */ /* 0x000064000021f000 */
[----:B0-----:R-:W-:Y:S02]  /*0bc0*/  IMAD.MOV.U32 R2, RZ, RZ, RZ ;  /* 0x000000ffff027224 */ /* 0x001fe400078e00ff */
[----:B-1----:R-:W-:-:S04]  /*0bd0*/  IMAD.MOV R12, RZ, RZ, -R3 ;  /* 0x000000ffff0c7224 */ /* 0x002fc800078e0a03 */
[----:B------:R-:W-:Y:S01]  /*0be0*/  IMAD R17, R12, R15, RZ ;  /* 0x0000000f0c117224 */ /* 0x000fe200078e02ff */
[----:B------:R-:W-:Y:S02]  /*0bf0*/  IABS R12, R8 ;  /* 0x00000008000c7213 */ /* 0x000fe40000000000 */
[----:B------:R-:W-:Y:S01]  /*0c00*/  LOP3.LUT R8, R8, R13, RZ, 0x3c, !PT ;  /* 0x0000000d08087212 */ /* 0x000fe200078e3cff */
[----:B------:R-:W-:-:S03]  /*0c10*/  IMAD.HI.U32 R3, R3, R17, R2 ;  /* 0x0000001103037227 */ /* 0x000fc600078e0002 */
[----:B------:R-:W-:Y:S01]  /*0c20*/  ISETP.GE.AND P2, PT, R8, RZ, PT ;  /* 0x000000ff0800720c */ /* 0x000fe20003f46270 */
[----:B------:R-:W-:-:S04]  /*0c30*/  IMAD.MOV.U32 R2, RZ, RZ, R12 ;  /* 0x000000ffff027224 */ /* 0x000fc800078e000c */
        /* <DEDUP_REMOVED lines=15> */
[----:B------:R-:W0:Y:S03]  /*0d30*/  I2F.RP R7, R13 ;  /* 0x0000000d00077306 */ /* 0x000e260000209400 */
[----:B------:R-:W-:-:S05]  /*0d40*/  IMAD.MOV R12, RZ, RZ, -R12 ;  /* 0x000000ffff0c7224 */ /* 0x000fca00078e0a0c */
[----:B0-----:R-:W0:Y:S02]  /*0d50*/  MUFU.RCP R7, R7 ;  /* 0x0000000700077308 */ /* 0x001e240000001000 */
[----:B0-----:R-:W-:-:S06]  /*0d60*/  VIADD R2, R7, 0xffffffe ;  /* 0x0ffffffe07027836 */ /* 0x001fcc0000000000 */
        /* <DEDUP_REMOVED lines=20> */
.L_x_316:
[----:B-1----:R-:W-:Y:S01]  /*0eb0*/  LOP3.LUT R12, R0, 0xfffffffe, RZ, 0xc0, !PT ;  /* 0xfffffffe000c7812 */ /* 0x002fe200078ec0ff */
[----:B------:R-:W1:Y:S01]  /*0ec0*/  S2UR UR5, SR_CgaCtaId ;  /* 0x00000000000579c3 */ /* 0x000e620000008800 */
[----:B------:R-:W-:Y:S01]  /*0ed0*/  IMAD.MOV.U32 R16, RZ, RZ, 0x1 ;  /* 0x00000001ff107424 */ /* 0x000fe200078e00ff */
[----:B------:R-:W-:Y:S01]  /*0ee0*/  ULDC.S8 UR4, c[0x0][0x2a9] ;  /* 0x0000aa4000047ab9 */ /* 0x000fe20000000200 */
[----:B------:R-:W-:-:S05]  /*0ef0*/  VIMNMX R12, R12, 0x20, PT ;  /* 0x000000200c0c7848 */ /* 0x000fca0003fe0100 */
[----:B------:R-:W-:Y:S01]  /*0f00*/  BAR.SYNC.DEFER_BLOCKING 0x0 ;  /* 0x0000000000007b1d */ /* 0x000fe20000010000 */
[----:B------:R-:W-:Y:S01]  /*0f10*/  ISETP.NE.AND P2, PT, RZ, UR4, PT ;  /* 0x00000004ff007c0c */ /* 0x000fe2000bf45270 */
[----:B------:R-:W-:Y:S01]  /*0f20*/  IMAD.MOV.U32 R8, RZ, RZ, R4 ;  /* 0x000000ffff087224 */ /* 0x000fe200078e0004 */
[----:B------:R-:W-:Y:S02]  /*0f30*/  LOP3.LUT R17, R12, 0x1, RZ, 0xfc, !PT ;  /* 0x000000010c117812 */ /* 0x000fe400078efcff */
[----:B------:R-:W-:-:S03]  /*0f40*/  LOP3.LUT R14, R0, 0x1, RZ, 0xc0, !PT ;  /* 0x00000001000e7812 */ /* 0x000fc600078ec0ff */
[----:B------:R-:W2:Y:S01]  /*0f50*/  LDC R2, c[0x0][0x270] ;  /* 0x00009c00ff027b82 */ /* 0x000ea20000000800 */
[----:B------:R-:W-:Y:S01]  /*0f60*/  VIMNMX R17, R17, 0x20, PT ;  /* 0x0000002011117848 */ /* 0x000fe20003fe0100 */
[----:B------:R-:W-:Y:S01]  /*0f70*/  UMOV UR4, 0x400 ;  /* 0x0000040000047882 */ /* 0x000fe20000000000 */
[----:B------:R-:W-:Y:S01]  /*0f80*/  ULDC UR9, c[0x0][0x264] ;  /* 0x0000990000097ab9 */ /* 0x000fe20000000800 */
[----:B------:R-:W-:Y:S01]  /*0f90*/  UIADD3 UR4, UR4, 0x10, URZ ;  /* 0x0000001004047890 */ /* 0x000fe2000fffe03f */
[----:B------:R-:W-:Y:S01]  /*0fa0*/  VIADDMNMX R16, R17, R16, 0x20, PT ;  /* 0x0000002011107446 */ /* 0x000fe20003800110 */
[----:B-----5:R-:W-:Y:S01]  /*0fb0*/  IMAD R3, R9, UR9, RZ ;  /* 0x0000000909037c24 */ /* 0x020fe2000f8e02ff */
[----:B------:R-:W-:Y:S01]  /*0fc0*/  VIADDMNMX R7, R17, -R12, R14, PT ;  /* 0x8000000c11077246 */ /* 0x000fe2000380010e */
[----:B------:R-:W-:Y:S01]  /*0fd0*/  BSSY B0, `(.L_x_319) ;  /* 0x000001a000007945 */ /* 0x000fe20003800000 */
[----:B------:R-:W-:-:S04]  /*0fe0*/  IADD3 R4, R14, R17, -R16 ;  /* 0x000000110e047210 */ /* 0x000fc80007ffe810 */
[----:B0-----:R-:W-:Y:S01]  /*0ff0*/  VIMNMX R13, RZ, R4, !PT ;  /* 0x00000004ff0d7248 */ /* 0x001fe20007fe0100 */
[----:B-1----:R-:W-:-:S03]  /*1000*/  ULEA UR4, UR5, UR4, 0x18 ;  /* 0x0000000405047291 */ /* 0x002fc6000f8ec03f */
[----:B------:R-:W-:-:S03]  /*1010*/  ISETP.GT.AND P0, PT, R7, R13, PT ;  /* 0x0000000d0700720c */ /* 0x000fc60003f04270 */
[----:B------:R-:W-:Y:S01]  /*1020*/  LEA R4, R0, UR4, 0x4 ;  /* 0x0000000400047c11 */ /* 0x000fe2000f8e20ff */
[----:B--2---:R-:W-:-:S05]  /*1030*/  @P2 IMAD R8, R8, R2, -R3 ;  /* 0x0000000208082224 */ /* 0x004fca00078e0a03 */
[----:B------:R-:W-:-:S05]  /*1040*/  SEL R8, R8, 0x80000000, !P1 ;  /* 0x8000000008087807 */ /* 0x000fca0004800000 */
[----:B------:R0:W-:Y:S01]  /*1050*/  STS.128 [R4], R8 ;  /* 0x0000000804007388 */ /* 0x0001e20000000c00 */
[----:B------:R-:W-:Y:S06]  /*1060*/  BAR.SYNC.DEFER_BLOCKING 0x0 ;  /* 0x0000000000007b1d */ /* 0x000fec0000010000 */
[----:B------:R-:W-:Y:S05]  /*1070*/  @!P0 BRA `(.L_x_320) ;  /* 0x00000000003c8947 */ /* 0x000fea0003800000 */
.L_x_321:
[----:B------:R-:W-:-:S05]  /*1080*/  IMAD.IADD R3, R7, 0x1, -R13 ;  /* 0x0000000107037824 */ /* 0x000fca00078e0a0d */
[----:B0-----:R-:W-:-:S04]  /*1090*/  LEA.HI R8, R3, R3, RZ, 0x1 ;  /* 0x0000000303087211 */ /* 0x001fc800078f08ff */
[----:B------:R-:W-:-:S04]  /*10a0*/  LEA.HI.SX32 R8, R8, R13, 0x1f ;  /* 0x0000000d08087211 */ /* 0x000fc800078ffaff */
[----:B------:R-:W-:Y:S01]  /*10b0*/  LOP3.LUT R9, RZ, R8, RZ, 0x33, !PT ;  /* 0x00000008ff097212 */ /* 0x000fe200078e33ff */
[----:B------:R-:W-:-:S03]  /*10c0*/  IMAD.IADD R3, R12, 0x1, R8 ;  /* 0x000000010c037824 */ /* 0x000fc600078e0208 */
[----:B------:R-:W-:Y:S02]  /*10d0*/  IADD3 R9, R17, R14, R9 ;  /* 0x0000000e11097210 */ /* 0x000fe40007ffe009 */
[----:B------:R-:W-:Y:S02]  /*10e0*/  LEA R3, R3, UR4, 0x4 ;  /* 0x0000000403037c11 */ /* 0x000fe4000f8e20ff */
[----:B------:R-:W-:-:S03]  /*10f0*/  LEA R9, R9, UR4, 0x4 ;  /* 0x0000000409097c11 */ /* 0x000fc6000f8e20ff */
[----:B------:R-:W-:Y:S04]  /*1100*/  LDS R10, [R3] ;  /* 0x00000000030a7984 */ /* 0x000fe80000000800 */
[----:B------:R-:W0:Y:S02]  /*1110*/  LDS R9, [R9] ;  /* 0x0000000009097984 */ /* 0x000e240000000800 */
[----:B0-----:R-:W-:-:S04]  /*1120*/  ISETP.GT.AND P0, PT, R9, R10, PT ;  /* 0x0000000a0900720c */ /* 0x001fc80003f04270 */
[----:B------:R-:W-:-:S09]  /*1130*/  SEL R7, R8, R7, P0 ;  /* 0x0000000708077207 */ /* 0x000fd20000000000 */
[----:B------:R-:W-:-:S05]  /*1140*/  @!P0 VIADD R13, R8, 0x1 ;  /* 0x00000001080d8836 */ /* 0x000fca0000000000 */
[----:B------:R-:W-:-:S13]  /*1150*/  ISETP.GT.AND P0, PT, R7, R13, PT ;  /* 0x0000000d0700720c */ /* 0x000fda0003f04270 */
[----:B------:R-:W-:Y:S05]  /*1160*/  @P0 BRA `(.L_x_321) ;  /* 0xfffffffc00c40947 */ /* 0x000fea000383ffff */
.L_x_320:
[----:B------:R-:W-:Y:S05]  /*1170*/  BSYNC B0 ;  /* 0x0000000000007941 */ /* 0x000fea0003800000 */
.L_x_319:
[----:B------:R-:W-:Y:S01]  /*1180*/  IMAD.IADD R20, R12, 0x1, R13 ;  /* 0x000000010c147824 */ /* 0x000fe200078e020d */
[----:B------:R-:W-:Y:S01]  /*1190*/  IADD3 R23, -R13, R17, R14 ;  /* 0x000000110d177210 */ /* 0x000fe20007ffe10e */
[----:B------:R-:W-:Y:S01]  /*11a0*/  IMAD.MOV.U32 R3, RZ, RZ, 0x2 ;  /* 0x00000002ff037424 */ /* 0x000fe200078e00ff */
[----:B------:R-:W-:Y:S01]  /*11b0*/  LOP3.LUT R19, R0, 0xfffffffc, RZ, 0xc0, !PT ;  /* 0xfffffffc00137812 */ /* 0x000fe200078ec0ff */
[----:B------:R-:W-:Y:S01]  /*11c0*/  BSSY B0, `(.L_x_322) ;  /* 0x0000028000007945 */ /* 0x000fe20003800000 */
[----:B0-----:R-:W-:Y:S02]  /*11d0*/  LEA R8, R20, UR4, 0x4 ;  /* 0x0000000414087c11 */ /* 0x001fe4000f8e20ff */
[----:B------:R-:W-:Y:S02]  /*11e0*/  LEA R12, R23, UR4, 0x4 ;  /* 0x00000004170c7c11 */ /* 0x000fe4000f8e20ff */
[----:B------:R-:W-:Y:S02]  /*11f0*/  VIMNMX R19, R19, 0x20, PT ;  /* 0x0000002013137848 */ /* 0x000fe40003fe0100 */
[----:B------:R-:W-:Y:S01]  /*1200*/  LDS.128 R8, [R8] ;  /* 0x0000000008087984 */ /* 0x000fe20000000c00 */
[----:B------:R-:W-:-:S02]  /*1210*/  LOP3.LUT R21, R0, 0x3, RZ, 0xc0, !PT ;  /* 0x0000000300157812 */ /* 0x000fc400078ec0ff */
[----:B------:R-:W-:Y:S01]  /*1220*/  LOP3.LUT R18, R19, 0x2, RZ, 0xfc, !PT ;  /* 0x0000000213127812 */ /* 0x000fe200078efcff */
[----:B------:R-:W0:Y:S01]  /*1230*/  LDS.128 R12, [R12] ;  /* 0x000000000c0c7984 */ /* 0x000e220000000c00 */
[----:B------:R-:W-:Y:S02]  /*1240*/  BAR.SYNC.DEFER_BLOCKING 0x0 ;  /* 0x0000000000007b1d */ /* 0x000fe40000010000 */
[----:B------:R-:W-:Y:S02]  /*1250*/  VIMNMX R18, R18, 0x20, PT ;  /* 0x0000002012127848 */ /* 0x000fe40003fe0100 */
[----:B------:R-:W-:Y:S02]  /*1260*/  ISETP.GE.AND P0, PT, R20, R17, PT ;  /* 0x000000111400720c */ /* 0x000fe40003f06270 */
[C---:B------:R-:W-:Y:S02]  /*1270*/  VIADDMNMX R7, R18.reuse, R3, 0x20, PT ;  /* 0x0000002012077446 */ /* 0x040fe40003800103 */
[----:B------:R-:W-:-:S02]  /*1280*/  VIADDMNMX R17, R18, -R19, R21, PT ;  /* 0x8000001312117246 */ /* 0x000fc40003800115 */
[----:B------:R-:W-:-:S04]  /*1290*/  IADD3 R20, R21, R18, -R7 ;  /* 0x0000001215147210 */ /* 0x000fc80007ffe807 */
[----:B------:R-:W-:-:S04]  /*12a0*/  VIMNMX R20, RZ, R20, !PT ;  /* 0x00000014ff147248 */ /* 0x000fc80007fe0100 */
[----:B------:R-:W-:Y:S02]  /*12b0*/  ISETP.GT.AND P1, PT, R17, R20, PT ;  /* 0x000000141100720c */ /* 0x000fe40003f24270 */
[----:B0-----:R-:W-:-:S04]  /*12c0*/  ISETP.GT.OR P0, PT, R12, R8, P0 ;  /* 0x000000080c00720c */ /* 0x001fc80000704670 */
[----:B------:R-:W-:-:S04]  /*12d0*/  ISETP.LT.AND P0, PT, R23, R16, P0 ;  /* 0x000000101700720c */ /* 0x000fc80000701270 */
[----:B------:R-:W-:Y:S02]  /*12e0*/  SEL R11, R15, R11, P0 ;  /* 0x0000000b0f0b7207 */ /* 0x000fe40000000000 */
[----:B------:R-:W-:Y:S02]  /*12f0*/  SEL R10, R14, R10, P0 ;  /* 0x0000000a0e0a7207 */ /* 0x000fe40000000000 */
[----:B------:R-:W-:Y:S02]  /*1300*/  SEL R9, R13, R9, P0 ;  /* 0x000000090d097207 */ /* 0x000fe40000000000 */
[----:B------:R-:W-:-:S05]  /*1310*/  SEL R8, R12, R8, P0 ;  /* 0x000000080c087207 */ /* 0x000fca0000000000 */
[----:B------:R0:W-:Y:S01]  /*1320*/  STS.128 [R4], R8 ;  /* 0x0000000804007388 */ /* 0x0001e20000000c00 */
[----:B------:R-:W-:Y:S06]  /*1330*/  BAR.SYNC.DEFER_BLOCKING 0x0 ;  /* 0x0000000000007b1d */ /* 0x000fec0000010000 */
[----:B------:R-:W-:Y:S05]  /*1340*/  @!P1 BRA `(.L_x_323) ;  /* 0x00000000003c9947 */ /* 0x000fea0003800000 */
.L_x_324:
[----:B0-----:R-:W-:-:S05]  /*1350*/  IMAD.IADD R8, R17, 0x1, -R20 ;  /* 0x0000000111087824 */ /* 0x001fca00078e0a14 */
        /* <DEDUP_REMOVED lines=14> */
.L_x_323:
[----:B------:R-:W-:Y:S05]  /*1440*/  BSYNC B0 ;  /* 0x0000000000007941 */ /* 0x000fea0003800000 */
.L_x_322:
        /* <DEDUP_REMOVED lines=29> */
.L_x_327:
[----:B------:R-:W-:-:S05]  /*1620*/  IMAD.IADD R7, R18, 0x1, -R19 ;  /* 0x0000000112077824 */ /* 0x000fca00078e0a13 */
[----:B0-----:R-:W-:-:S04]  /*1630*/  LEA.HI R8, R7, R7, RZ, 0x1 ;  /* 0x0000000707087211 */ /* 0x001fc800078f08ff */
        /* <DEDUP_REMOVED lines=13> */
.L_x_326:
[----:B------:R-:W-:Y:S05]  /*1710*/  BSYNC B0 ;  /* 0x0000000000007941 */ /* 0x000fea0003800000 */
.L_x_325:
        /* <DEDUP_REMOVED lines=29> */
.L_x_330:
        /* <DEDUP_REMOVED lines=15> */
.L_x_329:
[----:B------:R-:W-:Y:S05]  /*19e0*/  BSYNC B0 ;  /* 0x0000000000007941 */ /* 0x000fea0003800000 */
.L_x_328:
[----:B------:R-:W-:Y:S01]  /*19f0*/  IMAD.IADD R23, R19, 0x1, R20 ;  /* 0x0000000113177824 */ /* 0x000fe200078e0214 */
[-C--:B------:R-:W-:Y:S01]  /*1a00*/  IADD3 R20, -R20, R18.reuse, R21 ;  /* 0x0000001214147210 */ /* 0x080fe20007ffe115 */
[----:B------:R-:W-:Y:S01]  /*1a10*/  IMAD.MOV.U32 R16, RZ, RZ, 0x10 ;  /* 0x00000010ff107424 */ /* 0x000fe200078e00ff */
[----:B------:R-:W-:Y:S01]  /*1a20*/  LOP3.LUT R19, R0, 0xffffffe0, RZ, 0xc0, !PT ;  /* 0xffffffe000137812 */ /* 0x000fe200078ec0ff */
[----:B------:R-:W-:Y:S01]  /*1a30*/  BSSY B0, `(.L_x_331) ;  /* 0x0000027000007945 */ /* 0x000fe20003800000 */
[----:B0-----:R-:W-:Y:S02]  /*1a40*/  LEA R8, R23, UR4, 0x4 ;  /* 0x0000000417087c11 */ /* 0x001fe4000f8e20ff */
[----:B------:R-:W-:Y:S02]  /*1a50*/  LEA R12, R20, UR4, 0x4 ;  /* 0x00000004140c7c11 */ /* 0x000fe4000f8e20ff */
[----:B------:R-:W-:Y:S02]  /*1a60*/  VIMNMX R19, R19, 0x20, PT ;  /* 0x0000002013137848 */ /* 0x000fe40003fe0100 */
[----:B------:R-:W-:Y:S01]  /*1a70*/  LDS.128 R8, [R8] ;  /* 0x0000000008087984 */ /* 0x000fe20000000c00 */
[----:B------:R-:W-:-:S02]  /*1a80*/  ISETP.GE.AND P0, PT, R23, R18, PT ;  /* 0x000000121700720c */ /* 0x000fc40003f06270 */
[----:B------:R-:W-:Y:S01]  /*1a90*/  LOP3.LUT R17, R19, 0x10, RZ, 0xfc, !PT ;  /* 0x0000001013117812 */ /* 0x000fe200078efcff */
[----:B------:R-:W0:Y:S03]  /*1aa0*/  LDS.128 R12, [R12] ;  /* 0x000000000c0c7984 */ /* 0x000e260000000c00 */
[----:B------:R-:W-:-:S04]  /*1ab0*/  VIMNMX R17, R17, 0x20, PT ;  /* 0x0000002011117848 */ /* 0x000fc80003fe0100 */
[C---:B------:R-:W-:Y:S02]  /*1ac0*/  VIADDMNMX R16, R17.reuse, R16, 0x20, PT ;  /* 0x0000002011107446 */ /* 0x040fe40003800110 */
[----:B------:R-:W-:Y:S02]  /*1ad0*/  VIADDMNMX R21, R17, -R19, R6, PT ;  /* 0x8000001311157246 */ /* 0x000fe40003800106 */
[----:B------:R-:W-:-:S04]  /*1ae0*/  IADD3 R18, R6, R17, -R16 ;  /* 0x0000001106127210 */ /* 0x000fc80007ffe810 */
[----:B------:R-:W-:Y:S01]  /*1af0*/  VIMNMX R18, RZ, R18, !PT ;  /* 0x00000012ff127248 */ /* 0x000fe20007fe0100 */
[----:B------:R-:W-:Y:S03]  /*1b00*/  BAR.SYNC.DEFER_BLOCKING 0x0 ;  /* 0x0000000000007b1d */ /* 0x000fe60000010000 */
        /* <DEDUP_REMOVED lines=10> */
.L_x_333:
        /* <DEDUP_REMOVED lines=15> */
.L_x_332:
[----:B------:R-:W-:Y:S05]  /*1ca0*/  BSYNC B0 ;  /* 0x0000000000007941 */ /* 0x000fea0003800000 */
.L_x_331:
[----:B0-----:R-:W-:Y:S01]  /*1cb0*/  IMAD.IADD R4, R19, 0x1, R18 ;  /* 0x0000000113047824 */ /* 0x001fe200078e0212 */
[----:B------:R-:W-:Y:S01]  /*1cc0*/  IADD3 R7, -R18, R17, R6 ;  /* 0x0000001112077210 */ /* 0x000fe20007ffe106 */
[----:B------:R-:W-:-:S03]  /*1cd0*/  IMAD.IADD R5, R5, 0x1, R0 ;  /* 0x0000000105057824 */ /* 0x000fc600078e0200 */
[C---:B------:R-:W-:Y:S02]  /*1ce0*/  LEA R8, R4.reuse, UR4, 0x4 ;  /* 0x0000000404087c11 */ /* 0x040fe4000f8e20ff */
[----:B------:R-:W-:Y:S02]  /*1cf0*/  LEA R12, R7, UR4, 0x4 ;  /* 0x00000004070c7c11 */ /* 0x000fe4000f8e20ff */
[----:B------:R-:W-:Y:S02]  /*1d00*/  ISETP.GE.AND P0, PT, R4, R17, PT ;  /* 0x000000110400720c */ /* 0x000fe40003f06270 */
[----:B------:R-:W-:Y:S01]  /*1d10*/  LDS.128 R8, [R8] ;  /* 0x0000000008087984 */ /* 0x000fe20000000c00 */
[----:B------:R-:W-:-:S03]  /*1d20*/  ISETP.GE.AND P1, PT, R5, UR8, PT ;  /* 0x0000000805007c0c */ /* 0x000fc6000bf26270 */
[----:B------:R-:W0:Y:S01]  /*1d30*/  LDS.128 R12, [R12] ;  /* 0x000000000c0c7984 */ /* 0x000e220000000c00 */
[----:B------:R-:W-:Y:S02]  /*1d40*/  ISETP.GT.U32.OR P1, PT, R0, 0x3df, P1 ;  /* 0x000003df0000780c */ /* 0x000fe40000f24470 */
[----:B0-----:R-:W-:-:S04]  /*1d50*/  ISETP.GT.OR P0, PT, R12, R8, P0 ;  /* 0x000000080c00720c */ /* 0x001fc80000704670 */
[----:B------:R-:W-:-:S04]  /*1d60*/  ISETP.LT.AND P0, PT, R7, R16, P0 ;  /* 0x000000100700720c */ /* 0x000fc80000701270 */
[----:B------:R-:W-:Y:S02]  /*1d70*/  SEL R9, R13, R9, P0 ;  /* 0x000000090d097207 */ /* 0x000fe40000000000 */
[----:B------:R-:W-:Y:S01]  /*1d80*/  SEL R0, R12, R8, P0 ;  /* 0x000000080c007207 */ /* 0x000fe20000000000 */
[----:B------:R-:W-:Y:S06]  /*1d90*/  @!P2 BRA `(.L_x_334) ;  /* 0x000000000018a947 */ /* 0x000fec0003800000 */
[----:B------:R-:W-:Y:S01]  /*1da0*/  ISETP.NE.AND P2, PT, R2, 0x1, PT ;  /* 0x000000010200780c */ /* 0x000fe20003f45270 */
[----:B------:R-:W-:-:S12]  /*1db0*/  IMAD R0, R9, UR9, R0 ;  /* 0x0000000909007c24 */ /* 0x000fd8000f8e0200 */
[----:B------:R-:W0:Y:S08]  /*1dc0*/  @P2 LDC R7, c[0x0][0x274] ;  /* 0x00009d00ff072b82 */ /* 0x000e300000000800 */
[----:B------:R-:W1:Y:S01]  /*1dd0*/  @P2 LDC R13, c[0x0][0x278] ;  /* 0x00009e00ff0d2b82 */ /* 0x000e620000000800 */
[----:B0-----:R-:W-:-:S05]  /*1de0*/  @P2 IMAD.HI.U32 R2, R0, R7, RZ ;  /* 0x0000000700022227 */ /* 0x001fca00078e00ff */
[----:B-1----:R-:W-:-:S07]  /*1df0*/  @P2 SHF.R.U32.HI R0, RZ, R13, R2 ;  /* 0x0000000dff002219 */ /* 0x002fce0000011602 */
.L_x_334:
[----:B------:R-:W-:Y:S05]  /*1e00*/  @P1 EXIT ;  /* 0x000000000000194d */ /* 0x000fea0003800000 */
[----:B------:R-:W-:Y:S01]  /*1e10*/  ULDC.64 UR4, c[0x0][0x2a0] ;  /* 0x0000a80000047ab9 */ /* 0x000fe20000000a00 */
[----:B------:R-:W-:Y:S02]  /*1e20*/  SEL R11, R15, R11, P0 ;  /* 0x0000000b0f0b7207 */ /* 0x000fe40000000000 */
[----:B------:R-:W-:Y:S02]  /*1e30*/  ISETP.NE.U32.AND P1, PT, RZ, UR4, PT ;  /* 0x00000004ff007c0c */ /* 0x000fe4000bf25070 */
[----:B------:R-:W-:Y:S02]  /*1e40*/  SEL R10, R14, R10, P0 ;  /* 0x0000000a0e0a7207 */ /* 0x000fe40000000000 */
        /* <DEDUP_REMOVED lines=16> */
[----:B------:R-:W-:-:S05]  /*1f50*/  @P1 IMAD.SHL.U32 R0, R2, 0x2, RZ ;  /* 0x0000000202001824 */ /* 0x000fca00078e00ff */
[----:B------:R-:W-:Y:S01]  /*1f60*/  @P1 ISETP.GT.AND P0, PT, R0, UR4, PT ;  /* 0x0000000400001c0c */ /* 0x000fe2000bf04270 */
[----:B------:R-:W-:-:S03]  /*1f70*/  IMAD.MOV.U32 R0, RZ, RZ, 0x4 ;  /* 0x00000004ff007424 */ /* 0x000fc600078e00ff */
[----:B------:R-:W-:-:S09]  /*1f80*/  @P1 SEL R0, R3, 0x1, !P0 ;  /* 0x0000000103001807 */ /* 0x000fd20004000000 */
.L_x_337:
[----:B------:R-:W-:Y:S05]  /*1f90*/  BSYNC B0 ;  /* 0x0000000000007941 */ /* 0x000fea0003800000 */
.L_x_336:
        /* <DEDUP_REMOVED lines=9> */
.L_x_335:
        /* <DEDUP_REMOVED lines=10> */
.L_x_338:
        /* <DEDUP_REMOVED lines=11> */
.L_x_351:


//--------------------- .text._ZN3cub17CUB_300001_SM_9006detail11EmptyKernelIvEEvv --------------------------
	.section	.text._ZN3cub17CUB_300001_SM_9006detail11EmptyKernelIvEEvv,"ax",@progbits
	.align	128
        .global         _ZN3cub17CUB_300001_SM_9006detail11EmptyKernelIvEEvv
        .type           _ZN3cub17CUB_300001_SM_9006detail11EmptyKernelIvEEvv,@function
        .size           _ZN3cub17CUB_300001_SM_9006detail11EmptyKernelIvEEvv,(.L_x_352 - _ZN3cub17CUB_300001_SM_9006detail11EmptyKernelIvEEvv)
        .other          _ZN3cub17CUB_300001_SM_9006detail11EmptyKernelIvEEvv,@"STO_CUDA_ENTRY STV_DEFAULT"
_ZN3cub17CUB_300001_SM_9006detail11EmptyKernelIvEEvv:
.text._ZN3cub17CUB_300001_SM_9006detail11EmptyKernelIvEEvv:
[----:B------:R-:W-:Y:S01]  /*0000*/  LDC R1, c[0x0][0x28] ;  /* 0x00000a00ff017b82 */ /* 0x000fe20000000800 */
[----:B------:R-:W-:Y:S05]  /*0010*/  EXIT ;  /* 0x000000000000794d */ /* 0x000fea0003800000 */
.L_x_339:
        /* <DEDUP_REMOVED lines=14> */
.L_x_352:


//--------------------- .nv.shared._ZN5flash32prepare_varlen_num_blocks_kernelILi32ELb0EEEviiiPKiS2_S2_S2_S2_S2_iiiiiN7cutlass10FastDivmodES4_PiS5_S5_S5_S5_bbbi --------------------------
	.section	.nv.shared._ZN5flash32prepare_varlen_num_blocks_kernelILi32ELb0EEEviiiPKiS2_S2_S2_S2_S2_iiiiiN7cutlass10FastDivmodES4_PiS5_S5_S5_S5_bbbi,"aw",@nobits
	.sectionflags	@""
	.align	4
.nv.shared._ZN5flash32prepare_varlen_num_blocks_kernelILi32ELb0EEEviiiPKiS2_S2_S2_S2_S2_iiiiiN7cutlass10FastDivmodES4_PiS5_S5_S5_S5_bbbi:
	.zero		1028


//--------------------- .nv.shared.reserved.0     --------------------------
	.section	.nv.shared.reserved.0,"aw",@nobits
	.weak		__nv_reservedSMEM_offset_0_alias
	.size		__nv_reservedSMEM_offset_0_alias, 0, 0
	.other		__nv_reservedSMEM_offset_0_alias,@"STO_CUDA_RESERVED_SHARED STV_DEFAULT"
__nv_reservedSMEM_offset_0_alias:
	.zero		0


//--------------------- .nv.global                --------------------------
	.section	.nv.global,"aw",@nobits
.nv.global:
	.type		_ZN57_INTERNAL_cc7ffe31_26_flash_prepare_scheduler_cu_2627ab304cute7productE,@object
	.size		_ZN57_INTERNAL_cc7ffe31_26_flash_prepare_scheduler_cu_2627ab304cute7productE,(_ZN57_INTERNAL_cc7ffe31_26_flash_prepare_scheduler_cu_2627ab304cuda3std3__459_GLOBAL__N__cc7ffe31_26_flash_prepare_scheduler_cu_2627ab306ignoreE - _ZN57_INTERNAL_cc7ffe31_26_flash_prepare_scheduler_cu_2627ab304cute7productE)
_ZN57_INTERNAL_cc7ffe31_26_flash_prepare_scheduler_cu_2627ab304cute7productE:
	.zero		1
	.type		_ZN57_INTERNAL_cc7ffe31_26_flash_prepare_scheduler_cu_2627ab304cuda3std3__459_GLOBAL__N__cc7ffe31_26_flash_prepare_scheduler_cu_2627ab306ignoreE,@object
	.size		_ZN57_INTERNAL_cc7ffe31_26_flash_prepare_scheduler_cu_2627ab304cuda3std3__459_GLOBAL__N__cc7ffe31_26_flash_prepare_scheduler_cu_2627ab306ignoreE,(_ZN57_INTERNAL_cc7ffe31_26_flash_prepare_scheduler_cu_2627ab304cuda3std6ranges3__45__cpo4dataE - _ZN57_INTERNAL_cc7ffe31_26_flash_prepare_scheduler_cu_2627ab304cuda3std3__459_GLOBAL__N__cc7ffe31_26_flash_prepare_scheduler_cu_2627ab306ignoreE)
_ZN57_INTERNAL_cc7ffe31_26_flash_prepare_scheduler_cu_2627ab304cuda3std3__459_GLOBAL__N__cc7ffe31_26_flash_prepare_scheduler_cu_2627ab306ignoreE:
	.zero		1
	.type		_ZN57_INTERNAL_cc7ffe31_26_flash_prepare_scheduler_cu_2627ab304cuda3std6ranges3__45__cpo4dataE,@object
	.size		_ZN57_INTERNAL_cc7ffe31_26_flash_prepare_scheduler_cu_2627ab304cuda3std6ranges3__45__cpo4dataE,(_ZN57_INTERNAL_cc7ffe31_26_flash_prepare_scheduler_cu_2627ab306thrust23THRUST_300001_SM_900_NS12placeholders2_3E - _ZN57_INTERNAL_cc7ffe31_26_flash_prepare_scheduler_cu_2627ab304cuda3std6ranges3__45__cpo4dataE)
_ZN57_INTERNAL_cc7ffe31_26_flash_prepare_scheduler_cu_2627ab304cuda3std6ranges3__45__cpo4dataE:
	.zero		1
	.type		_ZN57_INTERNAL_cc7ffe31_26_flash_prepare_scheduler_cu_2627ab306thrust23THRUST_300001_SM_900_NS12placeholders2_3E,@object
	.size		_ZN57_INTERNAL_cc7ffe31_26_flash_prepare_scheduler_cu_2627ab306thrust23THRUST_300001_SM_900_NS12placeholders2_3E,(_ZN57_INTERNAL_cc7ffe31_26_flash_prepare_scheduler_cu_2627ab304cuda3std3__45__cpo5beginE - _ZN57_INTERNAL_cc7ffe31_26_flash_prepare_scheduler_cu_2627ab306thrust23THRUST_300001_SM_900_NS12placeholders2_3E)
_ZN57_INTERNAL_cc7ffe31_26_flash_prepare_scheduler_cu_2627ab306thrust23THRUST_300001_SM_900_NS12placeholders2_3E:
	.zero		1
	.type		_ZN57_INTERNAL_cc7ffe31_26_flash_prepare_scheduler_cu_2627ab304cuda3std3__45__cpo5beginE,@object
	.size		_ZN57_INTERNAL_cc7ffe31_26_flash_prepare_scheduler_cu_2627ab304cuda3std3__45__cpo5beginE,(_ZN57_INTERNAL_cc7ffe31_26_flash_prepare_scheduler_cu_2627ab304cuda3std6ranges3__45__cpo5beginE - _ZN57_INTERNAL_cc7ffe31_26_flash_prepare_scheduler_cu_2627ab304cuda3std3__45__cpo5beginE)
_ZN57_INTERNAL_cc7ffe31_26_flash_prepare_scheduler_cu_2627ab304cuda3std3__45__cpo5beginE:
	.zero		1
	.type		_ZN57_INTERNAL_cc7ffe31_26_flash_prepare_scheduler_cu_2627ab304cuda3std6ranges3__45__cpo5beginE,@object
	.size		_ZN57_INTERNAL_cc7ffe31_26_flash_prepare_scheduler_cu_2627ab304cuda3std6ranges3__45__cpo5beginE,(_ZN57_INTERNAL_cc7ffe31_26_flash_prepare_scheduler_cu_2627ab306thrust23THRUST_300001_SM_900_NS12placeholders2_7E - _ZN57_INTERNAL_cc7ffe31_26_flash_prepare_scheduler_cu_2627ab304cuda3std6ranges3__45__cpo5beginE)
_ZN57_INTERNAL_cc7ffe31_26_flash_prepare_scheduler_cu_2627ab304cuda3std6ranges3__45__cpo5beginE:
	.zero		1
	.type		_ZN57_INTERNAL_cc7ffe31_26_flash_prepare_scheduler_cu_2627ab306thrust23THRUST_300001_SM_900_NS12placeholders2_7E,@object
	.size		_ZN57_INTERNAL_cc7ffe31_26_flash_prepare_scheduler_cu_2627ab306thrust23THRUST_300001_SM_900_NS12placeholders2_7E,(_ZN57_INTERNAL_cc7ffe31_26_flash_prepare_scheduler_cu_2627ab304cuda3std3__45__cpo6rbeginE - _ZN57_INTERNAL_cc7ffe31_26_flash_prepare_scheduler_cu_2627ab306thrust23THRUST_300001_SM_900_NS12placeholders2_7E)
_ZN57_INTERNAL_cc7ffe31_26_flash_prepare_scheduler_cu_2627ab306thrust23THRUST_300001_SM_900_NS12placeholders2_7E:
	.zero		1
	.type		_ZN57_INTERNAL_cc7ffe31_26_flash_prepare_scheduler_cu_2627ab304cuda3std3__45__cpo6rbeginE,@object
	.size		_ZN57_INTERNAL_cc7ffe31_26_flash_prepare_scheduler_cu_2627ab304cuda3std3__45__cpo6rbeginE,(_ZN57_INTERNAL_cc7ffe31_26_flash_prepare_scheduler_cu_2627ab304cuda3std6ranges3__45__cpo7advanceE - _ZN57_INTERNAL_cc7ffe31_26_flash_prepare_scheduler_cu_2627ab304cuda3std3__45__cpo6rbeginE)
_ZN57_INTERNAL_cc7ffe31_26_flash_prepare_scheduler_cu_2627ab304cuda3std3__45__cpo6rbeginE:
	.zero		1
	.type		_ZN57_INTERNAL_cc7ffe31_26_flash_prepare_scheduler_cu_2627ab304cuda3std6ranges3__45__cpo7advanceE,@object
	.size		_ZN57_INTERNAL_cc7ffe31_26_flash_prepare_scheduler_cu_2627ab304cuda3std6ranges3__45__cpo7advanceE,(_ZN57_INTERNAL_cc7ffe31_26_flash_prepare_scheduler_cu_2627ab304cuda3std3__47nulloptE - _ZN57_INTERNAL_cc7ffe31_26_flash_prepare_scheduler_cu_2627ab304cuda3std6ranges3__45__cpo7advanceE)
_ZN57_INTERNAL_cc7ffe31_26_flash_prepare_scheduler_cu_2627ab304cuda3std6ranges3__45__cpo7advanceE:
	.zero		1
	.type		_ZN57_INTERNAL_cc7ffe31_26_flash_prepare_scheduler_cu_2627ab304cuda3std3__47nulloptE,@object
	.size		_ZN57_INTERNAL_cc7ffe31_26_flash_prepare_scheduler_cu_2627ab304cuda3std3__47nulloptE,(_ZN57_INTERNAL_cc7ffe31_26_flash_prepare_scheduler_cu_2627ab304cuda3std6ranges3__45__cpo8distanceE - _ZN57_INTERNAL_cc7ffe31_26_flash_prepare_scheduler_cu_2627ab304cuda3std3__47nulloptE)
_ZN57_INTERNAL_cc7ffe31_26_flash_prepare_scheduler_cu_2627ab304cuda3std3__47nulloptE:
	.zero		1
	.type		_ZN57_INTERNAL_cc7ffe31_26_flash_prepare_scheduler_cu_2627ab304cuda3std6ranges3__45__cpo8distanceE,@object
	.size		_ZN57_INTERNAL_cc7ffe31_26_flash_prepare_scheduler_cu_2627ab304cuda3std6ranges3__45__cpo8distanceE,(_ZN57_INTERNAL_cc7ffe31_26_flash_prepare_scheduler_cu_2627ab306thrust23THRUST_300001_SM_900_NS12placeholders2_5E - _ZN57_INTERNAL_cc7ffe31_26_flash_prepare_scheduler_cu_2627ab304cuda3std6ranges3__45__cpo8distanceE)
_ZN57_INTERNAL_cc7ffe31_26_flash_prepare_scheduler_cu_2627ab304cuda3std6ranges3__45__cpo8distanceE:
	.zero		1
	.type		_ZN57_INTERNAL_cc7ffe31_26_flash_prepare_scheduler_cu_2627ab306thrust23THRUST_300001_SM_900_NS12placeholders2_5E,@object
	.size		_ZN57_INTERNAL_cc7ffe31_26_flash_prepare_scheduler_cu_2627ab306thrust23THRUST_300001_SM_900_NS12placeholders2_5E,(_ZN57_INTERNAL_cc7ffe31_26_flash_prepare_scheduler_cu_2627ab304cuda3std3__45__cpo6cbeginE - _ZN57_INTERNAL_cc7ffe31_26_flash_prepare_scheduler_cu_2627ab306thrust23THRUST_300001_SM_900_NS12placeholders2_5E)
_ZN57_INTERNAL_cc7ffe31_26_flash_prepare_scheduler_cu_2627ab306thrust23THRUST_300001_SM_900_NS12placeholders2_5E:
	.zero		1
	.type		_ZN57_INTERNAL_cc7ffe31_26_flash_prepare_scheduler_cu_2627ab304cuda3std3__45__cpo6cbeginE,@object
	.size		_ZN57_INTERNAL_cc7ffe31_26_flash_prepare_scheduler_cu_2627ab304cuda3std3__45__cpo6cbeginE,(_ZN57_INTERNAL_cc7ffe31_26_flash_prepare_scheduler_cu_2627ab304cuda3std6ranges3__45__cpo6cbeginE - _ZN57_INTERNAL_cc7ffe31_26_flash_prepare_scheduler_cu_2627ab304cuda3std3__45__cpo6cbeginE)
_ZN57_INTERNAL_cc7ffe31_26_flash_prepare_scheduler_cu_2627ab304cuda3std3__45__cpo6cbeginE:
	.zero		1
	.type		_ZN57_INTERNAL_cc7ffe31_26_flash_prepare_scheduler_cu_2627ab304cuda3std6ranges3__45__cpo6cbeginE,@object
	.size		_ZN57_INTERNAL_cc7ffe31_26_flash_prepare_scheduler_cu_2627ab304cuda3std6ranges3__45__cpo6cbeginE,(_ZN57_INTERNAL_cc7ffe31_26_flash_prepare_scheduler_cu_2627ab304cuda3std3__48in_placeE - _ZN57_INTERNAL_cc7ffe31_26_flash_prepare_scheduler_cu_2627ab304cuda3std6ranges3__45__cpo6cbeginE)
_ZN57_INTERNAL_cc7ffe31_26_flash_prepare_scheduler_cu_2627ab304cuda3std6ranges3__45__cpo6cbeginE:
	.zero		1
	.type		_ZN57_INTERNAL_cc7ffe31_26_flash_prepare_scheduler_cu_2627ab304cuda3std3__48in_placeE,@object
	.size		_ZN57_INTERNAL_cc7ffe31_26_flash_prepare_scheduler_cu_2627ab304cuda3std3__48in_placeE,(_ZN57_INTERNAL_cc7ffe31_26_flash_prepare_scheduler_cu_2627ab304cuda3std6ranges3__45__cpo4sizeE - _ZN57_INTERNAL_cc7ffe31_26_flash_prepare_scheduler_cu_2627ab304cuda3std3__48in_placeE)
_ZN57_INTERNAL_cc7ffe31_26_flash_prepare_scheduler_cu_2627ab304cuda3std3__48in_placeE:
	.zero		1
	.type		_ZN57_INTERNAL_cc7ffe31_26_flash_prepare_scheduler_cu_2627ab304cuda3std6ranges3__45__cpo4sizeE,@object
	.size		_ZN57_INTERNAL_cc7ffe31_26_flash_prepare_scheduler_cu_2627ab304cuda3std6ranges3__45__cpo4sizeE,(_ZN57_INTERNAL_cc7ffe31_26_flash_prepare_scheduler_cu_2627ab306thrust23THRUST_300001_SM_900_NS12placeholders2_9E - _ZN57_INTERNAL_cc7ffe31_26_flash_prepare_scheduler_cu_2627ab304cuda3std6ranges3__45__cpo4sizeE)
_ZN57_INTERNAL_cc7ffe31_26_flash_prepare_scheduler_cu_2627ab304cuda3std6ranges3__45__cpo4sizeE:
	.zero		1
	.type		_ZN57_INTERNAL_cc7ffe31_26_flash_prepare_scheduler_cu_2627ab306thrust23THRUST_300001_SM_900_NS12placeholders2_9E,@object
	.size		_ZN57_INTERNAL_cc7ffe31_26_flash_prepare_scheduler_cu_2627ab306thrust23THRUST_300001_SM_900_NS12placeholders2_9E,(_ZN57_INTERNAL_cc7ffe31_26_flash_prepare_scheduler_cu_2627ab304cuda3std3__45__cpo7crbeginE - _ZN57_INTERNAL_cc7ffe31_26_flash_prepare_scheduler_cu_2627ab306thrust23THRUST_300001_SM_900_NS12placeholders2_9E)
_ZN57_INTERNAL_cc7ffe31_26_flash_prepare_scheduler_cu_2627ab306thrust23THRUST_300001_SM_900_NS12placeholders2_9E:
	.zero		1
	.type		_ZN57_INTERNAL_cc7ffe31_26_flash_prepare_scheduler_cu_2627ab304cuda3std3__45__cpo7crbeginE,@object
	.size		_ZN57_INTERNAL_cc7ffe31_26_flash_prepare_scheduler_cu_2627ab304cuda3std3__45__cpo7crbeginE,(_ZN57_INTERNAL_cc7ffe31_26_flash_prepare_scheduler_cu_2627ab304cuda3std6ranges3__45__cpo4nextE - _ZN57_INTERNAL_cc7ffe31_26_flash_prepare_scheduler_cu_2627ab304cuda3std3__45__cpo7crbeginE)
_ZN57_INTERNAL_cc7ffe31_26_flash_prepare_scheduler_cu_2627ab304cuda3std3__45__cpo7crbeginE:
	.zero		1
	.type		_ZN57_INTERNAL_cc7ffe31_26_flash_prepare_scheduler_cu_2627ab304cuda3std6ranges3__45__cpo4nextE,@object
	.size		_ZN57_INTERNAL_cc7ffe31_26_flash_prepare_scheduler_cu_2627ab304cuda3std6ranges3__45__cpo4nextE,(_ZN57_INTERNAL_cc7ffe31_26_flash_prepare_scheduler_cu_2627ab304cuda3std6ranges3__45__cpo4swapE - _ZN57_INTERNAL_cc7ffe31_26_flash_prepare_scheduler_cu_2627ab304cuda3std6ranges3__45__cpo4nextE)
_ZN57_INTERNAL_cc7ffe31_26_flash_prepare_scheduler_cu_2627ab304cuda3std6ranges3__45__cpo4nextE:
	.zero		1
	.type		_ZN57_INTERNAL_cc7ffe31_26_flash_prepare_scheduler_cu_2627ab304cuda3std6ranges3__45__cpo4swapE,@object
	.size		_ZN57_INTERNAL_cc7ffe31_26_flash_prepare_scheduler_cu_2627ab304cuda3std6ranges3__45__cpo4swapE,(_ZN57_INTERNAL_cc7ffe31_26_flash_prepare_scheduler_cu_2627ab306thrust23THRUST_300001_SM_900_NS12placeholders2_1E - _ZN57_INTERNAL_cc7ffe31_26_flash_prepare_scheduler_cu_2627ab304cuda3std6ranges3__45__cpo4swapE)
_ZN57_INTERNAL_cc7ffe31_26_flash_prepare_scheduler_cu_2627ab304cuda3std6ranges3__45__cpo4swapE:
	.zero		1
	.type		_ZN57_INTERNAL_cc7ffe31_26_flash_prepare_scheduler_cu_2627ab306thrust23THRUST_300001_SM_900_NS12placeholders2_1E,@object
	.size		_ZN57_INTERNAL_cc7ffe31_26_flash_prepare_scheduler_cu_2627ab306thrust23THRUST_300001_SM_900_NS12placeholders2_1E,(_ZN57_INTERNAL_cc7ffe31_26_flash_prepare_scheduler_cu_2627ab304cute1_E - _ZN57_INTERNAL_cc7ffe31_26_flash_prepare_scheduler_cu_2627ab306thrust23THRUST_300001_SM_900_NS12placeholders2_1E)
_ZN57_INTERNAL_cc7ffe31_26_flash_prepare_scheduler_cu_2627ab306thrust23THRUST_300001_SM_900_NS12placeholders2_1E:
	.zero		1
	.type		_ZN57_INTERNAL_cc7ffe31_26_flash_prepare_scheduler_cu_2627ab304cute1_E,@object
	.size		_ZN57_INTERNAL_cc7ffe31_26_flash_prepare_scheduler_cu_2627ab304cute1_E,(_ZN57_INTERNAL_cc7ffe31_26_flash_prepare_scheduler_cu_2627ab304cuda3std3__419piecewise_constructE - _ZN57_INTERNAL_cc7ffe31_26_flash_prepare_scheduler_cu_2627ab304cute1_E)
_ZN57_INTERNAL_cc7ffe31_26_flash_prepare_scheduler_cu_2627ab304cute1_E:
	.zero		1
	.type		_ZN57_INTERNAL_cc7ffe31_26_flash_prepare_scheduler_cu_2627ab304cuda3std3__419piecewise_constructE,@object
	.size		_ZN57_INTERNAL_cc7ffe31_26_flash_prepare_scheduler_cu_2627ab304cuda3std3__419piecewise_constructE,(_ZN57_INTERNAL_cc7ffe31_26_flash_prepare_scheduler_cu_2627ab304cuda3std6ranges3__45__cpo5cdataE - _ZN57_INTERNAL_cc7ffe31_26_flash_prepare_scheduler_cu_2627ab304cuda3std3__419piecewise_constructE)
_ZN57_INTERNAL_cc7ffe31_26_flash_prepare_scheduler_cu_2627ab304cuda3std3__419piecewise_constructE:
	.zero		1
	.type		_ZN57_INTERNAL_cc7ffe31_26_flash_prepare_scheduler_cu_2627ab304cuda3std6ranges3__45__cpo5cdataE,@object
	.size		_ZN57_INTERNAL_cc7ffe31_26_flash_prepare_scheduler_cu_2627ab304cuda3std6ranges3__45__cpo5cdataE,(_ZN57_INTERNAL_cc7ffe31_26_flash_prepare_scheduler_cu_2627ab306thrust23THRUST_300001_SM_900_NS12placeholders2_4E - _ZN57_INTERNAL_cc7ffe31_26_flash_prepare_scheduler_cu_2627ab304cuda3std6ranges3__45__cpo5cdataE)
_ZN57_INTERNAL_cc7ffe31_26_flash_prepare_scheduler_cu_2627ab304cuda3std6ranges3__45__cpo5cdataE:
	.zero		1
	.type		_ZN57_INTERNAL_cc7ffe31_26_flash_prepare_scheduler_cu_2627ab306thrust23THRUST_300001_SM_900_NS12placeholders2_4E,@object
	.size		_ZN57_INTERNAL_cc7ffe31_26_flash_prepare_scheduler_cu_2627ab306thrust23THRUST_300001_SM_900_NS12placeholders2_4E,(_ZN57_INTERNAL_cc7ffe31_26_flash_prepare_scheduler_cu_2627ab304cuda3std3__45__cpo3endE - _ZN57_INTERNAL_cc7ffe31_26_flash_prepare_scheduler_cu_2627ab306thrust23THRUST_300001_SM_900_NS12placeholders2_4E)
_ZN57_INTERNAL_cc7ffe31_26_flash_prepare_scheduler_cu_2627ab306thrust23THRUST_300001_SM_900_NS12placeholders2_4E:
	.zero		1
	.type		_ZN57_INTERNAL_cc7ffe31_26_flash_prepare_scheduler_cu_2627ab304cuda3std3__45__cpo3endE,@object
	.size		_ZN57_INTERNAL_cc7ffe31_26_flash_prepare_scheduler_cu_2627ab304cuda3std3__45__cpo3endE,(_ZN57_INTERNAL_cc7ffe31_26_flash_prepare_scheduler_cu_2627ab304cuda3std6ranges3__45__cpo3endE - _ZN57_INTERNAL_cc7ffe31_26_flash_prepare_scheduler_cu_2627ab304cuda3std3__45__cpo3endE)
_ZN57_INTERNAL_cc7ffe31_26_flash_prepare_scheduler_cu_2627ab304cuda3std3__45__cpo3endE:
	.zero		1
	.type		_ZN57_INTERNAL_cc7ffe31_26_flash_prepare_scheduler_cu_2627ab304cuda3std6ranges3__45__cpo3endE,@object
	.size		_ZN57_INTERNAL_cc7ffe31_26_flash_prepare_scheduler_cu_2627ab304cuda3std6ranges3__45__cpo3endE,(_ZN57_INTERNAL_cc7ffe31_26_flash_prepare_scheduler_cu_2627ab306thrust23THRUST_300001_SM_900_NS12placeholders2_8E - _ZN57_INTERNAL_cc7ffe31_26_flash_prepare_scheduler_cu_2627ab304cuda3std6ranges3__45__cpo3endE)
_ZN57_INTERNAL_cc7ffe31_26_flash_prepare_scheduler_cu_2627ab304cuda3std6ranges3__45__cpo3endE:
	.zero		1
	.type		_ZN57_INTERNAL_cc7ffe31_26_flash_prepare_scheduler_cu_2627ab306thrust23THRUST_300001_SM_900_NS12placeholders2_8E,@object
	.size		_ZN57_INTERNAL_cc7ffe31_26_flash_prepare_scheduler_cu_2627ab306thrust23THRUST_300001_SM_900_NS12placeholders2_8E,(_ZN57_INTERNAL_cc7ffe31_26_flash_prepare_scheduler_cu_2627ab304cuda3std3__45__cpo4rendE - _ZN57_INTERNAL_cc7ffe31_26_flash_prepare_scheduler_cu_2627ab306thrust23THRUST_300001_SM_900_NS12placeholders2_8E)
_ZN57_INTERNAL_cc7ffe31_26_flash_prepare_scheduler_cu_2627ab306thrust23THRUST_300001_SM_900_NS12placeholders2_8E:
	.zero		1
	.type		_ZN57_INTERNAL_cc7ffe31_26_flash_prepare_scheduler_cu_2627ab304cuda3std3__45__cpo4rendE,@object
	.size		_ZN57_INTERNAL_cc7ffe31_26_flash_prepare_scheduler_cu_2627ab304cuda3std3__45__cpo4rendE,(_ZN57_INTERNAL_cc7ffe31_26_flash_prepare_scheduler_cu_2627ab304cuda3std6ranges3__45__cpo9iter_swapE - _ZN57_INTERNAL_cc7ffe31_26_flash_prepare_scheduler_cu_2627ab304cuda3std3__45__cpo4rendE)
_ZN57_INTERNAL_cc7ffe31_26_flash_prepare_scheduler_cu_2627ab304cuda3std3__45__cpo4rendE:
	.zero		1
	.type		_ZN57_INTERNAL_cc7ffe31_26_flash_prepare_scheduler_cu_2627ab304cuda3std6ranges3__45__cpo9iter_swapE,@object
	.size		_ZN57_INTERNAL_cc7ffe31_26_flash_prepare_scheduler_cu_2627ab304cuda3std6ranges3__45__cpo9iter_swapE,(_ZN57_INTERNAL_cc7ffe31_26_flash_prepare_scheduler_cu_2627ab304cuda3std3__48unexpectE - _ZN57_INTERNAL_cc7ffe31_26_flash_prepare_scheduler_cu_2627ab304cuda3std6ranges3__45__cpo9iter_swapE)
_ZN57_INTERNAL_cc7ffe31_26_flash_prepare_scheduler_cu_2627ab304cuda3std6ranges3__45__cpo9iter_swapE:
	.zero		1
	.type		_ZN57_INTERNAL_cc7ffe31_26_flash_prepare_scheduler_cu_2627ab304cuda3std3__48unexpectE,@object
	.size		_ZN57_INTERNAL_cc7ffe31_26_flash_prepare_scheduler_cu_2627ab304cuda3std3__48unexpectE,(_ZN57_INTERNAL_cc7ffe31_26_flash_prepare_scheduler_cu_2627ab306thrust23THRUST_300001_SM_900_NS6system6detail10sequential3seqE - _ZN57_INTERNAL_cc7ffe31_26_flash_prepare_scheduler_cu_2627ab304cuda3std3__48unexpectE)
_ZN57_INTERNAL_cc7ffe31_26_flash_prepare_scheduler_cu_2627ab304cuda3std3__48unexpectE:
	.zero		1
	.type		_ZN57_INTERNAL_cc7ffe31_26_flash_prepare_scheduler_cu_2627ab306thrust23THRUST_300001_SM_900_NS6system6detail10sequential3seqE,@object
	.size		_ZN57_INTERNAL_cc7ffe31_26_flash_prepare_scheduler_cu_2627ab306thrust23THRUST_300001_SM_900_NS6system6detail10sequential3seqE,(_ZN57_INTERNAL_cc7ffe31_26_flash_prepare_scheduler_cu_2627ab306thrust23THRUST_300001_SM_900_NS12placeholders2_6E - _ZN57_INTERNAL_cc7ffe31_26_flash_prepare_scheduler_cu_2627ab306thrust23THRUST_300001_SM_900_NS6system6detail10sequential3seqE)
_ZN57_INTERNAL_cc7ffe31_26_flash_prepare_scheduler_cu_2627ab306thrust23THRUST_300001_SM_900_NS6system6detail10sequential3seqE:
	.zero		1
	.type		_ZN57_INTERNAL_cc7ffe31_26_flash_prepare_scheduler_cu_2627ab306thrust23THRUST_300001_SM_900_NS12placeholders2_6E,@object
	.size		_ZN57_INTERNAL_cc7ffe31_26_flash_prepare_scheduler_cu_2627ab306thrust23THRUST_300001_SM_900_NS12placeholders2_6E,(_ZN57_INTERNAL_cc7ffe31_26_flash_prepare_scheduler_cu_2627ab304cuda3std3__45__cpo4cendE - _ZN57_INTERNAL_cc7ffe31_26_flash_prepare_scheduler_cu_2627ab306thrust23THRUST_300001_SM_900_NS12placeholders2_6E)
_ZN57_INTERNAL_cc7ffe31_26_flash_prepare_scheduler_cu_2627ab306thrust23THRUST_300001_SM_900_NS12placeholders2_6E:
	.zero		1
	.type		_ZN57_INTERNAL_cc7ffe31_26_flash_prepare_scheduler_cu_2627ab304cuda3std3__45__cpo4cendE,@object
	.size		_ZN57_INTERNAL_cc7ffe31_26_flash_prepare_scheduler_cu_2627ab304cuda3std3__45__cpo4cendE,(_ZN57_INTERNAL_cc7ffe31_26_flash_prepare_scheduler_cu_2627ab304cuda3std6ranges3__45__cpo4cendE - _ZN57_INTERNAL_cc7ffe31_26_flash_prepare_scheduler_cu_2627ab304cuda3std3__45__cpo4cendE)
_ZN57_INTERNAL_cc7ffe31_26_flash_prepare_scheduler_cu_2627ab304cuda3std3__45__cpo4cendE:
	.zero		1
	.type		_ZN57_INTERNAL_cc7ffe31_26_flash_prepare_scheduler_cu_2627ab304cuda3std6ranges3__45__cpo4cendE,@object
	.size		_ZN57_INTERNAL_cc7ffe31_26_flash_prepare_scheduler_cu_2627ab304cuda3std6ranges3__45__cpo4cendE,(_ZN57_INTERNAL_cc7ffe31_26_flash_prepare_scheduler_cu_2627ab304cuda3std3__420unreachable_sentinelE - _ZN57_INTERNAL_cc7ffe31_26_flash_prepare_scheduler_cu_2627ab304cuda3std6ranges3__45__cpo4cendE)
_ZN57_INTERNAL_cc7ffe31_26_flash_prepare_scheduler_cu_2627ab304cuda3std6ranges3__45__cpo4cendE:
	.zero		1
	.type		_ZN57_INTERNAL_cc7ffe31_26_flash_prepare_scheduler_cu_2627ab304cuda3std3__420unreachable_sentinelE,@object
	.size		_ZN57_INTERNAL_cc7ffe31_26_flash_prepare_scheduler_cu_2627ab304cuda3std3__420unreachable_sentinelE,(_ZN57_INTERNAL_cc7ffe31_26_flash_prepare_scheduler_cu_2627ab304cuda3std6ranges3__45__cpo5ssizeE - _ZN57_INTERNAL_cc7ffe31_26_flash_prepare_scheduler_cu_2627ab304cuda3std3__420unreachable_sentinelE)
_ZN57_INTERNAL_cc7ffe31_26_flash_prepare_scheduler_cu_2627ab304cuda3std3__420unreachable_sentinelE:
	.zero		1
	.type		_ZN57_INTERNAL_cc7ffe31_26_flash_prepare_scheduler_cu_2627ab304cuda3std6ranges3__45__cpo5ssizeE,@object
	.size		_ZN57_INTERNAL_cc7ffe31_26_flash_prepare_scheduler_cu_2627ab304cuda3std6ranges3__45__cpo5ssizeE,(_ZN57_INTERNAL_cc7ffe31_26_flash_prepare_scheduler_cu_2627ab306thrust23THRUST_300001_SM_900_NS12placeholders3_10E - _ZN57_INTERNAL_cc7ffe31_26_flash_prepare_scheduler_cu_2627ab304cuda3std6ranges3__45__cpo5ssizeE)
_ZN57_INTERNAL_cc7ffe31_26_flash_prepare_scheduler_cu_2627ab304cuda3std6ranges3__45__cpo5ssizeE:
	.zero		1
	.type		_ZN57_INTERNAL_cc7ffe31_26_flash_prepare_scheduler_cu_2627ab306thrust23THRUST_300001_SM_900_NS12placeholders3_10E,@object
	.size		_ZN57_INTERNAL_cc7ffe31_26_flash_prepare_scheduler_cu_2627ab306thrust23THRUST_300001_SM_900_NS12placeholders3_10E,(_ZN57_INTERNAL_cc7ffe31_26_flash_prepare_scheduler_cu_2627ab304cuda3std3__45__cpo5crendE - _ZN57_INTERNAL_cc7ffe31_26_flash_prepare_scheduler_cu_2627ab306thrust23THRUST_300001_SM_900_NS12placeholders3_10E)
_ZN57_INTERNAL_cc7ffe31_26_flash_prepare_scheduler_cu_2627ab306thrust23THRUST_300001_SM_900_NS12placeholders3_10E:
	.zero		1
	.type		_ZN57_INTERNAL_cc7ffe31_26_flash_prepare_scheduler_cu_2627ab304cuda3std3__45__cpo5crendE,@object
	.size		_ZN57_INTERNAL_cc7ffe31_26_flash_prepare_scheduler_cu_2627ab304cuda3std3__45__cpo5crendE,(_ZN57_INTERNAL_cc7ffe31_26_flash_prepare_scheduler_cu_2627ab304cuda3std6ranges3__45__cpo4prevE - _ZN57_INTERNAL_cc7ffe31_26_flash_prepare_scheduler_cu_2627ab304cuda3std3__45__cpo5crendE)
_ZN57_INTERNAL_cc7ffe31_26_flash_prepare_scheduler_cu_2627ab304cuda3std3__45__cpo5crendE:
	.zero		1
	.type		_ZN57_INTERNAL_cc7ffe31_26_flash_prepare_scheduler_cu_2627ab304cuda3std6ranges3__45__cpo4prevE,@object
	.size		_ZN57_INTERNAL_cc7ffe31_26_flash_prepare_scheduler_cu_2627ab304cuda3std6ranges3__45__cpo4prevE,(_ZN57_INTERNAL_cc7ffe31_26_flash_prepare_scheduler_cu_2627ab304cuda3std6ranges3__45__cpo9iter_moveE - _ZN57_INTERNAL_cc7ffe31_26_flash_prepare_scheduler_cu_2627ab304cuda3std6ranges3__45__cpo4prevE)
_ZN57_INTERNAL_cc7ffe31_26_flash_prepare_scheduler_cu_2627ab304cuda3std6ranges3__45__cpo4prevE:
	.zero		1
	.type		_ZN57_INTERNAL_cc7ffe31_26_flash_prepare_scheduler_cu_2627ab304cuda3std6ranges3__45__cpo9iter_moveE,@object
	.size		_ZN57_INTERNAL_cc7ffe31_26_flash_prepare_scheduler_cu_2627ab304cuda3std6ranges3__45__cpo9iter_moveE,(_ZN57_INTERNAL_cc7ffe31_26_flash_prepare_scheduler_cu_2627ab306thrust23THRUST_300001_SM_900_NS12placeholders2_2E - _ZN57_INTERNAL_cc7ffe31_26_flash_prepare_scheduler_cu_2627ab304cuda3std6ranges3__45__cpo9iter_moveE)
_ZN57_INTERNAL_cc7ffe31_26_flash_prepare_scheduler_cu_2627ab304cuda3std6ranges3__45__cpo9iter_moveE:
	.zero		1
	.type		_ZN57_INTERNAL_cc7ffe31_26_flash_prepare_scheduler_cu_2627ab306thrust23THRUST_300001_SM_900_NS12placeholders2_2E,@object
	.size		_ZN57_INTERNAL_cc7ffe31_26_flash_prepare_scheduler_cu_2627ab306thrust23THRUST_300001_SM_900_NS12placeholders2_2E,(.L_31 - _ZN57_INTERNAL_cc7ffe31_26_flash_prepare_scheduler_cu_2627ab306thrust23THRUST_300001_SM_900_NS12placeholders2_2E)
_ZN57_INTERNAL_cc7ffe31_26_flash_prepare_scheduler_cu_2627ab306thrust23THRUST_300001_SM_900_NS12placeholders2_2E:
	.zero		1
.L_31:


//--------------------- .nv.shared._ZN5flash32prepare_varlen_num_blocks_kernelILi16ELb0EEEviiiPKiS2_S2_S2_S2_S2_iiiiiN7cutlass10FastDivmodES4_PiS5_S5_S5_S5_bbbi --------------------------
	.section	.nv.shared._ZN5flash32prepare_varlen_num_blocks_kernelILi16ELb0EEEviiiPKiS2_S2_S2_S2_S2_iiiiiN7cutlass10FastDivmodES4_PiS5_S5_S5_S5_bbbi,"aw",@nobits
	.sectionflags	@""
	.align	4
.nv.shared._ZN5flash32prepare_varlen_num_blocks_kernelILi16ELb0EEEviiiPKiS2_S2_S2_S2_S2_iiiiiN7cutlass10FastDivmodES4_PiS5_S5_S5_S5_bbbi:
	.zero		1028


//--------------------- .nv.shared._ZN5flash32prepare_varlen_num_blocks_kernelILi8ELb0EEEviiiPKiS2_S2_S2_S2_S2_iiiiiN7cutlass10FastDivmodES4_PiS5_S5_S5_S5_bbbi --------------------------
	.section	.nv.shared._ZN5flash32prepare_varlen_num_blocks_kernelILi8ELb0EEEviiiPKiS2_S2_S2_S2_S2_iiiiiN7cutlass10FastDivmodES4_PiS5_S5_S5_S5_bbbi,"aw",@nobits
	.sectionflags	@""
	.align	4
.nv.shared._ZN5flash32prepare_varlen_num_blocks_kernelILi8ELb0EEEviiiPKiS2_S2_S2_S2_S2_iiiiiN7cutlass10FastDivmodES4_PiS5_S5_S5_S5_bbbi:
	.zero		1028


//--------------------- .nv.shared._ZN5flash32prepare_varlen_num_blocks_kernelILi4ELb0EEEviiiPKiS2_S2_S2_S2_S2_iiiiiN7cutlass10FastDivmodES4_PiS5_S5_S5_S5_bbbi --------------------------
	.section	.nv.shared._ZN5flash32prepare_varlen_num_blocks_kernelILi4ELb0EEEviiiPKiS2_S2_S2_S2_S2_iiiiiN7cutlass10FastDivmodES4_PiS5_S5_S5_S5_bbbi,"aw",@nobits
	.sectionflags	@""
	.align	4
.nv.shared._ZN5flash32prepare_varlen_num_blocks_kernelILi4ELb0EEEviiiPKiS2_S2_S2_S2_S2_iiiiiN7cutlass10FastDivmodES4_PiS5_S5_S5_S5_bbbi:
	.zero		1028


//--------------------- .nv.shared._ZN5flash32prepare_varlen_num_blocks_kernelILi2ELb0EEEviiiPKiS2_S2_S2_S2_S2_iiiiiN7cutlass10FastDivmodES4_PiS5_S5_S5_S5_bbbi --------------------------
	.section	.nv.shared._ZN5flash32prepare_varlen_num_blocks_kernelILi2ELb0EEEviiiPKiS2_S2_S2_S2_S2_iiiiiN7cutlass10FastDivmodES4_PiS5_S5_S5_S5_bbbi,"aw",@nobits
	.sectionflags	@""
	.align	4
.nv.shared._ZN5flash32prepare_varlen_num_blocks_kernelILi2ELb0EEEviiiPKiS2_S2_S2_S2_S2_iiiiiN7cutlass10FastDivmodES4_PiS5_S5_S5_S5_bbbi:
	.zero		1028


//--------------------- .nv.shared._ZN5flash32prepare_varlen_num_blocks_kernelILi1ELb0EEEviiiPKiS2_S2_S2_S2_S2_iiiiiN7cutlass10FastDivmodES4_PiS5_S5_S5_S5_bbbi --------------------------
	.section	.nv.shared._ZN5flash32prepare_varlen_num_blocks_kernelILi1ELb0EEEviiiPKiS2_S2_S2_S2_S2_iiiiiN7cutlass10FastDivmodES4_PiS5_S5_S5_S5_bbbi,"aw",@nobits
	.sectionflags	@""
	.align	4
.nv.shared._ZN5flash32prepare_varlen_num_blocks_kernelILi1ELb0EEEviiiPKiS2_S2_S2_S2_S2_iiiiiN7cutlass10FastDivmodES4_PiS5_S5_S5_S5_bbbi:
	.zero		1028


//--------------------- .nv.shared._ZN5flash32prepare_varlen_num_blocks_kernelILi32ELb1EEEviiiPKiS2_S2_S2_S2_S2_iiiiiN7cutlass10FastDivmodES4_PiS5_S5_S5_S5_bbbi --------------------------
	.section	.nv.shared._ZN5flash32prepare_varlen_num_blocks_kernelILi32ELb1EEEviiiPKiS2_S2_S2_S2_S2_iiiiiN7cutlass10FastDivmodES4_PiS5_S5_S5_S5_bbbi,"aw",@nobits
	.sectionflags	@""
	.align	16
.nv.shared._ZN5flash32prepare_varlen_num_blocks_kernelILi32ELb1EEEviiiPKiS2_S2_S2_S2_S2_iiiiiN7cutlass10FastDivmodES4_PiS5_S5_S5_S5_bbbi:
	.zero		17440


//--------------------- .nv.shared._ZN5flash32prepare_varlen_num_blocks_kernelILi16ELb1EEEviiiPKiS2_S2_S2_S2_S2_iiiiiN7cutlass10FastDivmodES4_PiS5_S5_S5_S5_bbbi --------------------------
	.section	.nv.shared._ZN5flash32prepare_varlen_num_blocks_kernelILi16ELb1EEEviiiPKiS2_S2_S2_S2_S2_iiiiiN7cutlass10FastDivmodES4_PiS5_S5_S5_S5_bbbi,"aw",@nobits
	.sectionflags	@""
	.align	16
.nv.shared._ZN5flash32prepare_varlen_num_blocks_kernelILi16ELb1EEEviiiPKiS2_S2_S2_S2_S2_iiiiiN7cutlass10FastDivmodES4_PiS5_S5_S5_S5_bbbi:
	.zero		9248


//--------------------- .nv.shared._ZN5flash32prepare_varlen_num_blocks_kernelILi8ELb1EEEviiiPKiS2_S2_S2_S2_S2_iiiiiN7cutlass10FastDivmodES4_PiS5_S5_S5_S5_bbbi --------------------------
	.section	.nv.shared._ZN5flash32prepare_varlen_num_blocks_kernelILi8ELb1EEEviiiPKiS2_S2_S2_S2_S2_iiiiiN7cutlass10FastDivmodES4_PiS5_S5_S5_S5_bbbi,"aw",@nobits
	.sectionflags	@""
	.align	16
.nv.shared._ZN5flash32prepare_varlen_num_blocks_kernelILi8ELb1EEEviiiPKiS2_S2_S2_S2_S2_iiiiiN7cutlass10FastDivmodES4_PiS5_S5_S5_S5_bbbi:
	.zero		5152


//--------------------- .nv.shared._ZN5flash32prepare_varlen_num_blocks_kernelILi4ELb1EEEviiiPKiS2_S2_S2_S2_S2_iiiiiN7cutlass10FastDivmodES4_PiS5_S5_S5_S5_bbbi --------------------------
	.section	.nv.shared._ZN5flash32prepare_varlen_num_blocks_kernelILi4ELb1EEEviiiPKiS2_S2_S2_S2_S2_iiiiiN7cutlass10FastDivmodES4_PiS5_S5_S5_S5_bbbi,"aw",@nobits
	.sectionflags	@""
	.align	16
.nv.shared._ZN5flash32prepare_varlen_num_blocks_kernelILi4ELb1EEEviiiPKiS2_S2_S2_S2_S2_iiiiiN7cutlass10FastDivmodES4_PiS5_S5_S5_S5_bbbi:
	.zero		3104


//--------------------- .nv.shared._ZN5flash32prepare_varlen_num_blocks_kernelILi2ELb1EEEviiiPKiS2_S2_S2_S2_S2_iiiiiN7cutlass10FastDivmodES4_PiS5_S5_S5_S5_bbbi --------------------------
	.section	.nv.shared._ZN5flash32prepare_varlen_num_blocks_kernelILi2ELb1EEEviiiPKiS2_S2_S2_S2_S2_iiiiiN7cutlass10FastDivmodES4_PiS5_S5_S5_S5_bbbi,"aw",@nobits
	.sectionflags	@""
	.align	16
.nv.shared._ZN5flash32prepare_varlen_num_blocks_kernelILi2ELb1EEEviiiPKiS2_S2_S2_S2_S2_iiiiiN7cutlass10FastDivmodES4_PiS5_S5_S5_S5_bbbi:
	.zero		2080


//--------------------- .nv.shared._ZN5flash32prepare_varlen_num_blocks_kernelILi1ELb1EEEviiiPKiS2_S2_S2_S2_S2_iiiiiN7cutlass10FastDivmodES4_PiS5_S5_S5_S5_bbbi --------------------------
	.section	.nv.shared._ZN5flash32prepare_varlen_num_blocks_kernelILi1ELb1EEEviiiPKiS2_S2_S2_S2_S2_iiiiiN7cutlass10FastDivmodES4_PiS5_S5_S5_S5_bbbi,"aw",@nobits
	.sectionflags	@""
	.align	16
.nv.shared._ZN5flash32prepare_varlen_num_blocks_kernelILi1ELb1EEEviiiPKiS2_S2_S2_S2_S2_iiiiiN7cutlass10FastDivmodES4_PiS5_S5_S5_S5_bbbi:
	.zero		1568


//--------------------- .nv.constant0._ZN5flash32prepare_varlen_num_blocks_kernelILi32ELb0EEEviiiPKiS2_S2_S2_S2_S2_iiiiiN7cutlass10FastDivmodES4_PiS5_S5_S5_S5_bbbi --------------------------
	.section	.nv.constant0._ZN5flash32prepare_varlen_num_blocks_kernelILi32ELb0EEEviiiPKiS2_S2_S2_S2_S2_iiiiiN7cutlass10FastDivmodES4_PiS5_S5_S5_S5_bbbi,"a",@progbits
	.sectionflags	@""
	.align	4
.nv.constant0._ZN5flash32prepare_varlen_num_blocks_kernelILi32ELb0EEEviiiPKiS2_S2_S2_S2_S2_iiiiiN7cutlass10FastDivmodES4_PiS5_S5_S5_S5_bbbi:
	.zero		688


//--------------------- .nv.constant0._ZN5flash32prepare_varlen_num_blocks_kernelILi16ELb0EEEviiiPKiS2_S2_S2_S2_S2_iiiiiN7cutlass10FastDivmodES4_PiS5_S5_S5_S5_bbbi --------------------------
	.section	.nv.constant0._ZN5flash32prepare_varlen_num_blocks_kernelILi16ELb0EEEviiiPKiS2_S2_S2_S2_S2_iiiiiN7cutlass10FastDivmodES4_PiS5_S5_S5_S5_bbbi,"a",@progbits
	.sectionflags	@""
	.align	4
.nv.constant0._ZN5flash32prepare_varlen_num_blocks_kernelILi16ELb0EEEviiiPKiS2_S2_S2_S2_S2_iiiiiN7cutlass10FastDivmodES4_PiS5_S5_S5_S5_bbbi:
	.zero		688


//--------------------- .nv.constant0._ZN5flash32prepare_varlen_num_blocks_kernelILi8ELb0EEEviiiPKiS2_S2_S2_S2_S2_iiiiiN7cutlass10FastDivmodES4_PiS5_S5_S5_S5_bbbi --------------------------
	.section	.nv.constant0._ZN5flash32prepare_varlen_num_blocks_kernelILi8ELb0EEEviiiPKiS2_S2_S2_S2_S2_iiiiiN7cutlass10FastDivmodES4_PiS5_S5_S5_S5_bbbi,"a",@progbits
	.sectionflags	@""
	.align	4
.nv.constant0._ZN5flash32prepare_varlen_num_blocks_kernelILi8ELb0EEEviiiPKiS2_S2_S2_S2_S2_iiiiiN7cutlass10FastDivmodES4_PiS5_S5_S5_S5_bbbi:
	.zero		688


//--------------------- .nv.constant0._ZN5flash32prepare_varlen_num_blocks_kernelILi4ELb0EEEviiiPKiS2_S2_S2_S2_S2_iiiiiN7cutlass10FastDivmodES4_PiS5_S5_S5_S5_bbbi --------------------------
	.section	.nv.constant0._ZN5flash32prepare_varlen_num_blocks_kernelILi4ELb0EEEviiiPKiS2_S2_S2_S2_S2_iiiiiN7cutlass10FastDivmodES4_PiS5_S5_S5_S5_bbbi,"a",@progbits
	.sectionflags	@""
	.align	4
.nv.constant0._ZN5flash32prepare_varlen_num_blocks_kernelILi4ELb0EEEviiiPKiS2_S2_S2_S2_S2_iiiiiN7cutlass10FastDivmodES4_PiS5_S5_S5_S5_bbbi:
	.zero		688


//--------------------- .nv.constant0._ZN5flash32prepare_varlen_num_blocks_kernelILi2ELb0EEEviiiPKiS2_S2_S2_S2_S2_iiiiiN7cutlass10FastDivmodES4_PiS5_S5_S5_S5_bbbi --------------------------
	.section	.nv.constant0._ZN5flash32prepare_varlen_num_blocks_kernelILi2ELb0EEEviiiPKiS2_S2_S2_S2_S2_iiiiiN7cutlass10FastDivmodES4_PiS5_S5_S5_S5_bbbi,"a",@progbits
	.sectionflags	@""
	.align	4
.nv.constant0._ZN5flash32prepare_varlen_num_blocks_kernelILi2ELb0EEEviiiPKiS2_S2_S2_S2_S2_iiiiiN7cutlass10FastDivmodES4_PiS5_S5_S5_S5_bbbi:
	.zero		688


//--------------------- .nv.constant0._ZN5flash32prepare_varlen_num_blocks_kernelILi1ELb0EEEviiiPKiS2_S2_S2_S2_S2_iiiiiN7cutlass10FastDivmodES4_PiS5_S5_S5_S5_bbbi --------------------------
	.section	.nv.constant0._ZN5flash32prepare_varlen_num_blocks_kernelILi1ELb0EEEviiiPKiS2_S2_S2_S2_S2_iiiiiN7cutlass10FastDivmodES4_PiS5_S5_S5_S5_bbbi,"a",@progbits
	.sectionflags	@""
	.align	4
.nv.constant0._ZN5flash32prepare_varlen_num_blocks_kernelILi1ELb0EEEviiiPKiS2_S2_S2_S2_S2_iiiiiN7cutlass10FastDivmodES4_PiS5_S5_S5_S5_bbbi:
	.zero		688


//--------------------- .nv.constant0._ZN5flash32prepare_varlen_num_blocks_kernelILi32ELb1EEEviiiPKiS2_S2_S2_S2_S2_iiiiiN7cutlass10FastDivmodES4_PiS5_S5_S5_S5_bbbi --------------------------
	.section	.nv.constant0._ZN5flash32prepare_varlen_num_blocks_kernelILi32ELb1EEEviiiPKiS2_S2_S2_S2_S2_iiiiiN7cutlass10FastDivmodES4_PiS5_S5_S5_S5_bbbi,"a",@progbits
	.sectionflags	@""
	.align	4
.nv.constant0._ZN5flash32prepare_varlen_num_blocks_kernelILi32ELb1EEEviiiPKiS2_S2_S2_S2_S2_iiiiiN7cutlass10FastDivmodES4_PiS5_S5_S5_S5_bbbi:
	.zero		688


//--------------------- .nv.constant0._ZN5flash32prepare_varlen_num_blocks_kernelILi16ELb1EEEviiiPKiS2_S2_S2_S2_S2_iiiiiN7cutlass10FastDivmodES4_PiS5_S5_S5_S5_bbbi --------------------------
	.section	.nv.constant0._ZN5flash32prepare_varlen_num_blocks_kernelILi16ELb1EEEviiiPKiS2_S2_S2_S2_S2_iiiiiN7cutlass10FastDivmodES4_PiS5_S5_S5_S5_bbbi,"a",@progbits
	.sectionflags	@""
	.align	4
.nv.constant0._ZN5flash32prepare_varlen_num_blocks_kernelILi16ELb1EEEviiiPKiS2_S2_S2_S2_S2_iiiiiN7cutlass10FastDivmodES4_PiS5_S5_S5_S5_bbbi:
	.zero		688


//--------------------- .nv.constant0._ZN5flash32prepare_varlen_num_blocks_kernelILi8ELb1EEEviiiPKiS2_S2_S2_S2_S2_iiiiiN7cutlass10FastDivmodES4_PiS5_S5_S5_S5_bbbi --------------------------
	.section	.nv.constant0._ZN5flash32prepare_varlen_num_blocks_kernelILi8ELb1EEEviiiPKiS2_S2_S2_S2_S2_iiiiiN7cutlass10FastDivmodES4_PiS5_S5_S5_S5_bbbi,"a",@progbits
	.sectionflags	@""
	.align	4
.nv.constant0._ZN5flash32prepare_varlen_num_blocks_kernelILi8ELb1EEEviiiPKiS2_S2_S2_S2_S2_iiiiiN7cutlass10FastDivmodES4_PiS5_S5_S5_S5_bbbi:
	.zero		688


//--------------------- .nv.constant0._ZN5flash32prepare_varlen_num_blocks_kernelILi4ELb1EEEviiiPKiS2_S2_S2_S2_S2_iiiiiN7cutlass10FastDivmodES4_PiS5_S5_S5_S5_bbbi --------------------------
	.section	.nv.constant0._ZN5flash32prepare_varlen_num_blocks_kernelILi4ELb1EEEviiiPKiS2_S2_S2_S2_S2_iiiiiN7cutlass10FastDivmodES4_PiS5_S5_S5_S5_bbbi,"a",@progbits
	.sectionflags	@""
	.align	4
.nv.constant0._ZN5flash32prepare_varlen_num_blocks_kernelILi4ELb1EEEviiiPKiS2_S2_S2_S2_S2_iiiiiN7cutlass10FastDivmodES4_PiS5_S5_S5_S5_bbbi:
	.zero		688


//--------------------- .nv.constant0._ZN5flash32prepare_varlen_num_blocks_kernelILi2ELb1EEEviiiPKiS2_S2_S2_S2_S2_iiiiiN7cutlass10FastDivmodES4_PiS5_S5_S5_S5_bbbi --------------------------
	.section	.nv.constant0._ZN5flash32prepare_varlen_num_blocks_kernelILi2ELb1EEEviiiPKiS2_S2_S2_S2_S2_iiiiiN7cutlass10FastDivmodES4_PiS5_S5_S5_S5_bbbi,"a",@progbits
	.sectionflags	@""
	.align	4
.nv.constant0._ZN5flash32prepare_varlen_num_blocks_kernelILi2ELb1EEEviiiPKiS2_S2_S2_S2_S2_iiiiiN7cutlass10FastDivmodES4_PiS5_S5_S5_S5_bbbi:
	.zero		688


//--------------------- .nv.constant0._ZN5flash32prepare_varlen_num_blocks_kernelILi1ELb1EEEviiiPKiS2_S2_S2_S2_S2_iiiiiN7cutlass10FastDivmodES4_PiS5_S5_S5_S5_bbbi --------------------------
	.section	.nv.constant0._ZN5flash32prepare_varlen_num_blocks_kernelILi1ELb1EEEviiiPKiS2_S2_S2_S2_S2_iiiiiN7cutlass10FastDivmodES4_PiS5_S5_S5_S5_bbbi,"a",@progbits
	.sectionflags	@""
	.align	4
.nv.constant0._ZN5flash32prepare_varlen_num_blocks_kernelILi1ELb1EEEviiiPKiS2_S2_S2_S2_S2_iiiiiN7cutlass10FastDivmodES4_PiS5_S5_S5_S5_bbbi:
	.zero		688


//--------------------- .nv.constant0._ZN3cub17CUB_300001_SM_9006detail11EmptyKernelIvEEvv --------------------------
	.section	.nv.constant0._ZN3cub17CUB_300001_SM_9006detail11EmptyKernelIvEEvv,"a",@progbits
	.sectionflags	@""
	.align	4
.nv.constant0._ZN3cub17CUB_300001_SM_9006detail11EmptyKernelIvEEvv:
	.zero		528


//--------------------- SYMBOLS --------------------------

	.type		.nv.reservedSmem.offset0,@object
	.size		.nv.reservedSmem.offset0,0x4
